// auto-generated by cutlass_sweep.gemm — config: {"arch": "sm_100", "cluster_m": 1, "cluster_n": 1, "dtype": "fp16", "dtype_b": "fp16", "layout": "nt", "stages": 0, "tile_k": 32, "tile_m": 64, "tile_n": 176}
#include "cutlass/cutlass.h"
#include "cutlass/gemm/collective/collective_builder.hpp"
#include "cutlass/gemm/device/gemm_universal_adapter.h"
#include "cutlass/gemm/kernel/gemm_universal.hpp"
#include "cutlass/epilogue/collective/collective_builder.hpp"

using ElemA = cutlass::half_t;
using ElemB = cutlass::half_t;
using ElemCD = cutlass::half_t;
using Acc  = float;
using TileShape    = cute::Shape<cute::_64, cute::_176, cute::_32>;
using ClusterShape = cute::Shape<cute::_1, cute::_1, cute::_1>;

using CollectiveEpilogue = typename cutlass::epilogue::collective::CollectiveBuilder<
    cutlass::arch::Sm100, cutlass::arch::OpClassTensorOp,
    TileShape, ClusterShape,
    cutlass::epilogue::collective::EpilogueTileAuto,
    Acc, Acc,
    ElemCD, cutlass::layout::RowMajor, 128 / cutlass::sizeof_bits<ElemCD>::value,
    ElemCD, cutlass::layout::RowMajor, 128 / cutlass::sizeof_bits<ElemCD>::value,
    cutlass::epilogue::collective::EpilogueScheduleAuto
  >::CollectiveOp;

using CollectiveMainloop = typename cutlass::gemm::collective::CollectiveBuilder<
    cutlass::arch::Sm100, cutlass::arch::OpClassTensorOp,
    ElemA, cutlass::layout::RowMajor, 128 / cutlass::sizeof_bits<ElemA>::value,
    ElemB, cutlass::layout::ColumnMajor, 128 / cutlass::sizeof_bits<ElemB>::value,
    Acc,
    TileShape, ClusterShape,
    cutlass::gemm::collective::StageCountAutoCarveout<static_cast<int>(sizeof(typename CollectiveEpilogue::SharedStorage))>,
    cutlass::gemm::collective::KernelScheduleAuto
  >::CollectiveOp;

using GemmKernel = cutlass::gemm::kernel::GemmUniversal<
    cute::Shape<int,int,int,int>,
    CollectiveMainloop,
    CollectiveEpilogue
>;
using Gemm = cutlass::gemm::device::GemmUniversalAdapter<GemmKernel>;

// Force the device kernel symbol into the cubin without needing a host main.
auto* _anchor = &cutlass::device_kernel<GemmKernel>;


// ===== COMPILED SASS (sm_100a) =====

	.target	sm_100a

	.elftype	@"ET_EXEC"


//--------------------- .note.nv.tkinfo           --------------------------
	.section	.note.nv.tkinfo,"",@"SHT_NOTE"
	.sectionflags	@"SHF_NOTE_NV_TKINFO"
	.tkinfo
        /*0018*/ 	.word	0x00000002
        /*0030*/ 	.string	""
        /*0030*/ 	.string	"ptxas"
        /*0030*/ 	.string	"Cuda compilation tools, release 13.0, V13.0.88"
        /*0030*/ 	.string	"Build cuda_13.0.r13.0/compiler.36424714_0"
        /*0030*/ 	.string	"-arch sm_100a -m 64 "



//--------------------- .note.nv.cuinfo           --------------------------
	.section	.note.nv.cuinfo,"",@"SHT_NOTE"
	.sectionflags	@"SHF_NOTE_NV_CUINFO"
        /*0018*/ 	.short	0x0002
        /*001a*/ 	.short	0x0064
        /*001c*/ 	.short	0x0082
	.zero		2


//--------------------- .nv.info                  --------------------------
	.section	.nv.info,"",@"SHT_CUDA_INFO"
	.align	4


	//----- nvinfo : EIATTR_REGCOUNT
	.align		4
        /*0000*/ 	.byte	0x04, 0x2f
        /*0002*/ 	.short	(.L_19 - .L_18)
	.align		4
.L_18:
        /*0004*/ 	.word	index@(_ZN7cutlass13device_kernelINS_4gemm6kernel13GemmUniversalIN4cute5tupleIJiiiiEEENS1_10collective13CollectiveMmaINS1_35MainloopSm100TmaUmmaWarpSpecializedILi12ELi2ELi4ENS5_IJNS4_1CILi1EEESB_SB_EEEEENS5_IJNSA_ILi64EEENSA_ILi176EEENSA_ILi32EEEEEENS_6half_tENS5_IJlSB_lEEESI_SJ_NS4_8TiledMMAINS4_8MMA_AtomIJNS4_20SM100_MMA_F16BF16_SSISI_SI_fLi64ELi176ELNS4_4UMMA5MajorE0ELSO_0ELNSN_7ScaleInE0ELSP_0EEEEEENS4_6LayoutISC_NS5_IJNSA_ILi0EEEST_ST_EEEEENS5_IJNS4_10UnderscoreESW_SW_EEEEENS4_13SM90_TMA_LOADENS4_14ComposedLayoutINS4_7SwizzleILi2ELi4ELi3EEENS4_18smem_ptr_flag_bitsILi16EEENSS_INS5_IJNSA_ILi8EEESG_EEENS5_IJSG_SB_EEEEEEEvNS4_8identityESZ_S19_vS1A_EENS_8epilogue10collective18CollectiveEpilogueINS1C_23Sm100TmaWarpSpecializedILi2ELi1ELi88ELb1ELb0EEEJSH_NS5_IJNSS_ISE_SB_EENSS_ISF_SB_EEEEESI_SJ_SI_SJ_NS1C_6fusion15FusionCallbacksIS1G_NS1K_17LinearCombinationISI_fSI_fLNS_15FloatRoundStyleE2EEESH_S1J_JEEENS4_5SM1004TMEM4LOAD26SM100_TMEM_LOAD_16dp256b2xESZ_NS10_INS11_ILi1ELi4ELi3EEES14_NSS_INS5_IJS15_NSA_ILi16EEEEEENS5_IJS1V_SB_EEEEEEENS4_17SM75_U32x4_LDSM_NENS4_14SM90_TMA_STOREES1Z_NS4_17SM90_U32x4_STSM_NENS4_39AutoVectorizingCopyWithAssumedAlignmentILi128EEEEEEvvEEEEvNT_6ParamsE)
        /*0008*/ 	.word	0x000000f7


	//----- nvinfo : EIATTR_FRAME_SIZE
	.align		4
.L_19:
        /*000c*/ 	.byte	0x04, 0x11
        /*000e*/ 	.short	(.L_21 - .L_20)
	.align		4
.L_20:
        /*0010*/ 	.word	index@($__internal_2_$__cuda_sm10x_tcgen05_guardrail_trap_unallocated_columns_being_dealloced)
        /*0014*/ 	.word	0x00000000


	//----- nvinfo : EIATTR_FRAME_SIZE
	.align		4
.L_21:
        /*0018*/ 	.byte	0x04, 0x11
        /*001a*/ 	.short	(.L_23 - .L_22)
	.align		4
.L_22:
        /*001c*/ 	.word	index@($__internal_1_$__cuda_sm10x_tcgen05_guardrail_trap_phase_invalid_during_alloc)
        /*0020*/ 	.word	0x00000000


	//----- nvinfo : EIATTR_FRAME_SIZE
	.align		4
.L_23:
        /*0024*/ 	.byte	0x04, 0x11
        /*0026*/ 	.short	(.L_25 - .L_24)
	.align		4
.L_24:
        /*0028*/ 	.word	index@($__internal_0_$__cuda_sm10x_tcgen05_guardrail_trap_col_being_dealloced_not_returned_by_alloc)
        /*002c*/ 	.word	0x00000000


	//----- nvinfo : EIATTR_FRAME_SIZE
	.align		4
.L_25:
        /*0030*/ 	.byte	0x04, 0x11
        /*0032*/ 	.short	(.L_27 - .L_26)
	.align		4
.L_26:
        /*0034*/ 	.word	index@(_ZN7cutlass13device_kernelINS_4gemm6kernel13GemmUniversalIN4cute5tupleIJiiiiEEENS1_10collective13CollectiveMmaINS1_35MainloopSm100TmaUmmaWarpSpecializedILi12ELi2ELi4ENS5_IJNS4_1CILi1EEESB_SB_EEEEENS5_IJNSA_ILi64EEENSA_ILi176EEENSA_ILi32EEEEEENS_6half_tENS5_IJlSB_lEEESI_SJ_NS4_8TiledMMAINS4_8MMA_AtomIJNS4_20SM100_MMA_F16BF16_SSISI_SI_fLi64ELi176ELNS4_4UMMA5MajorE0ELSO_0ELNSN_7ScaleInE0ELSP_0EEEEEENS4_6LayoutISC_NS5_IJNSA_ILi0EEEST_ST_EEEEENS5_IJNS4_10UnderscoreESW_SW_EEEEENS4_13SM90_TMA_LOADENS4_14ComposedLayoutINS4_7SwizzleILi2ELi4ELi3EEENS4_18smem_ptr_flag_bitsILi16EEENSS_INS5_IJNSA_ILi8EEESG_EEENS5_IJSG_SB_EEEEEEEvNS4_8identityESZ_S19_vS1A_EENS_8epilogue10collective18CollectiveEpilogueINS1C_23Sm100TmaWarpSpecializedILi2ELi1ELi88ELb1ELb0EEEJSH_NS5_IJNSS_ISE_SB_EENSS_ISF_SB_EEEEESI_SJ_SI_SJ_NS1C_6fusion15FusionCallbacksIS1G_NS1K_17LinearCombinationISI_fSI_fLNS_15FloatRoundStyleE2EEESH_S1J_JEEENS4_5SM1004TMEM4LOAD26SM100_TMEM_LOAD_16dp256b2xESZ_NS10_INS11_ILi1ELi4ELi3EEES14_NSS_INS5_IJS15_NSA_ILi16EEEEEENS5_IJS1V_SB_EEEEEEENS4_17SM75_U32x4_LDSM_NENS4_14SM90_TMA_STOREES1Z_NS4_17SM90_U32x4_STSM_NENS4_39AutoVectorizingCopyWithAssumedAlignmentILi128EEEEEEvvEEEEvNT_6ParamsE)
        /*0038*/ 	.word	0x00000000


	//----- nvinfo : EIATTR_MIN_STACK_SIZE
	.align		4
.L_27:
        /*003c*/ 	.byte	0x04, 0x12
        /*003e*/ 	.short	(.L_29 - .L_28)
	.align		4
.L_28:
        /*0040*/ 	.word	index@(_ZN7cutlass13device_kernelINS_4gemm6kernel13GemmUniversalIN4cute5tupleIJiiiiEEENS1_10collective13CollectiveMmaINS1_35MainloopSm100TmaUmmaWarpSpecializedILi12ELi2ELi4ENS5_IJNS4_1CILi1EEESB_SB_EEEEENS5_IJNSA_ILi64EEENSA_ILi176EEENSA_ILi32EEEEEENS_6half_tENS5_IJlSB_lEEESI_SJ_NS4_8TiledMMAINS4_8MMA_AtomIJNS4_20SM100_MMA_F16BF16_SSISI_SI_fLi64ELi176ELNS4_4UMMA5MajorE0ELSO_0ELNSN_7ScaleInE0ELSP_0EEEEEENS4_6LayoutISC_NS5_IJNSA_ILi0EEEST_ST_EEEEENS5_IJNS4_10UnderscoreESW_SW_EEEEENS4_13SM90_TMA_LOADENS4_14ComposedLayoutINS4_7SwizzleILi2ELi4ELi3EEENS4_18smem_ptr_flag_bitsILi16EEENSS_INS5_IJNSA_ILi8EEESG_EEENS5_IJSG_SB_EEEEEEEvNS4_8identityESZ_S19_vS1A_EENS_8epilogue10collective18CollectiveEpilogueINS1C_23Sm100TmaWarpSpecializedILi2ELi1ELi88ELb1ELb0EEEJSH_NS5_IJNSS_ISE_SB_EENSS_ISF_SB_EEEEESI_SJ_SI_SJ_NS1C_6fusion15FusionCallbacksIS1G_NS1K_17LinearCombinationISI_fSI_fLNS_15FloatRoundStyleE2EEESH_S1J_JEEENS4_5SM1004TMEM4LOAD26SM100_TMEM_LOAD_16dp256b2xESZ_NS10_INS11_ILi1ELi4ELi3EEES14_NSS_INS5_IJS15_NSA_ILi16EEEEEENS5_IJS1V_SB_EEEEEEENS4_17SM75_U32x4_LDSM_NENS4_14SM90_TMA_STOREES1Z_NS4_17SM90_U32x4_STSM_NENS4_39AutoVectorizingCopyWithAssumedAlignmentILi128EEEEEEvvEEEEvNT_6ParamsE)
        /*0044*/ 	.word	0x00000000
.L_29:


//--------------------- .nv.compat                --------------------------
	.section	.nv.compat,"",@"SHT_CUDA_COMPAT_INFO"
	.align	4
        /*0000*/ 	.byte	0x02, 0x09, 0x01, 0x00, 0x02, 0x02, 0x02, 0x00, 0x02, 0x05, 0x05, 0x00, 0x03, 0x07, 0x01, 0x01
        /*0010*/ 	.byte	0x02, 0x03, 0x01, 0x00, 0x02, 0x06, 0x01, 0x00, 0x04, 0x0b, 0x08, 0x00, 0x09, 0x00, 0x00, 0x00
        /*0020*/ 	.byte	0x00, 0x00, 0x00, 0x00


//--------------------- .nv.info._ZN7cutlass13device_kernelINS_4gemm6kernel13GemmUniversalIN4cute5tupleIJiiiiEEENS1_10collective13CollectiveMmaINS1_35MainloopSm100TmaUmmaWarpSpecializedILi12ELi2ELi4ENS5_IJNS4_1CILi1EEESB_SB_EEEEENS5_IJNSA_ILi64EEENSA_ILi176EEENSA_ILi32EEEEEENS_6half_tENS5_IJlSB_lEEESI_SJ_NS4_8TiledMMAINS4_8MMA_AtomIJNS4_20SM100_MMA_F16BF16_SSISI_SI_fLi64ELi176ELNS4_4UMMA5MajorE0ELSO_0ELNSN_7ScaleInE0ELSP_0EEEEEENS4_6LayoutISC_NS5_IJNSA_ILi0EEEST_ST_EEEEENS5_IJNS4_10UnderscoreESW_SW_EEEEENS4_13SM90_TMA_LOADENS4_14ComposedLayoutINS4_7SwizzleILi2ELi4ELi3EEENS4_18smem_ptr_flag_bitsILi16EEENSS_INS5_IJNSA_ILi8EEESG_EEENS5_IJSG_SB_EEEEEEEvNS4_8identityESZ_S19_vS1A_EENS_8epilogue10collective18CollectiveEpilogueINS1C_23Sm100TmaWarpSpecializedILi2ELi1ELi88ELb1ELb0EEEJSH_NS5_IJNSS_ISE_SB_EENSS_ISF_SB_EEEEESI_SJ_SI_SJ_NS1C_6fusion15FusionCallbacksIS1G_NS1K_17LinearCombinationISI_fSI_fLNS_15FloatRoundStyleE2EEESH_S1J_JEEENS4_5SM1004TMEM4LOAD26SM100_TMEM_LOAD_16dp256b2xESZ_NS10_INS11_ILi1ELi4ELi3EEES14_NSS_INS5_IJS15_NSA_ILi16EEEEEENS5_IJS1V_SB_EEEEEEENS4_17SM75_U32x4_LDSM_NENS4_14SM90_TMA_STOREES1Z_NS4_17SM90_U32x4_STSM_NENS4_39AutoVectorizingCopyWithAssumedAlignmentILi128EEEEEEvvEEEEvNT_6ParamsE --------------------------
	.section	.nv.info._ZN7cutlass13device_kernelINS_4gemm6kernel13GemmUniversalIN4cute5tupleIJiiiiEEENS1_10collective13CollectiveMmaINS1_35MainloopSm100TmaUmmaWarpSpecializedILi12ELi2ELi4ENS5_IJNS4_1CILi1EEESB_SB_EEEEENS5_IJNSA_ILi64EEENSA_ILi176EEENSA_ILi32EEEEEENS_6half_tENS5_IJlSB_lEEESI_SJ_NS4_8TiledMMAINS4_8MMA_AtomIJNS4_20SM100_MMA_F16BF16_SSISI_SI_fLi64ELi176ELNS4_4UMMA5MajorE0ELSO_0ELNSN_7ScaleInE0ELSP_0EEEEEENS4_6LayoutISC_NS5_IJNSA_ILi0EEEST_ST_EEEEENS5_IJNS4_10UnderscoreESW_SW_EEEEENS4_13SM90_TMA_LOADENS4_14ComposedLayoutINS4_7SwizzleILi2ELi4ELi3EEENS4_18smem_ptr_flag_bitsILi16EEENSS_INS5_IJNSA_ILi8EEESG_EEENS5_IJSG_SB_EEEEEEEvNS4_8identityESZ_S19_vS1A_EENS_8epilogue10collective18CollectiveEpilogueINS1C_23Sm100TmaWarpSpecializedILi2ELi1ELi88ELb1ELb0EEEJSH_NS5_IJNSS_ISE_SB_EENSS_ISF_SB_EEEEESI_SJ_SI_SJ_NS1C_6fusion15FusionCallbacksIS1G_NS1K_17LinearCombinationISI_fSI_fLNS_15FloatRoundStyleE2EEESH_S1J_JEEENS4_5SM1004TMEM4LOAD26SM100_TMEM_LOAD_16dp256b2xESZ_NS10_INS11_ILi1ELi4ELi3EEES14_NSS_INS5_IJS15_NSA_ILi16EEEEEENS5_IJS1V_SB_EEEEEEENS4_17SM75_U32x4_LDSM_NENS4_14SM90_TMA_STOREES1Z_NS4_17SM90_U32x4_STSM_NENS4_39AutoVectorizingCopyWithAssumedAlignmentILi128EEEEEEvvEEEEvNT_6ParamsE,"",@"SHT_CUDA_INFO"
	.sectionflags	@""
	.align	4


	//----- nvinfo : EIATTR_CUDA_API_VERSION
	.align		4
        /*0000*/ 	.byte	0x04, 0x37
        /*0002*/ 	.short	(.L_31 - .L_30)
.L_30:
        /*0004*/ 	.word	0x00000082


	//----- nvinfo : EIATTR_KPARAM_INFO
	.align		4
.L_31:
        /*0008*/ 	.byte	0x04, 0x17
        /*000a*/ 	.short	(.L_33 - .L_32)
.L_32:
        /*000c*/ 	.word	0x00000000
        /*0010*/ 	.short	0x0000
        /*0012*/ 	.short	0x0000
        /*0014*/ 	.byte	0x00, 0xf0, 0x01, 0x20


	//----- nvinfo : EIATTR_AT_ENTRY_FRAGMENTS
	.align		4
.L_33:
        /*0018*/ 	.byte	0x04, 0x4f
        /*001a*/ 	.short	(.L_35 - .L_34)


	//   ....[0]....
.L_34:
        /*001c*/ 	.word	0x00000006


	//----- nvinfo : EIATTR_RESERVED_SMEM_USED
	.align		4
.L_35:
        /*0020*/ 	.byte	0x01, 0x41
	.zero		2


	//----- nvinfo : EIATTR_SPARSE_MMA_MASK
	.align		4
        /*0024*/ 	.byte	0x03, 0x50
        /*0026*/ 	.short	0x0000


	//----- nvinfo : EIATTR_TCGEN05_1CTA_USED
	.align		4
        /*0028*/ 	.byte	0x01, 0x51
	.zero		2


	//----- nvinfo : EIATTR_MAXREG_COUNT
	.align		4
        /*002c*/ 	.byte	0x03, 0x1b
        /*002e*/ 	.short	0x00ff


	//----- nvinfo : EIATTR_NUM_BARRIERS
	.align		4
        /*0030*/ 	.byte	0x02, 0x4c
        /*0032*/ 	.byte	0x07
	.zero		1


	//----- nvinfo : EIATTR_EXTERNS
	.align		4
        /*0034*/ 	.byte	0x04, 0x0f
        /*0036*/ 	.short	(.L_37 - .L_36)


	//   ....[0]....
	.align		4
.L_36:
        /*0038*/ 	.word	index@(__assertfail)


	//----- nvinfo : EIATTR_MERCURY_ISA_VERSION
	.align		4
.L_37:
        /*003c*/ 	.byte	0x03, 0x5f
        /*003e*/ 	.short	0x0101


	//----- nvinfo : EIATTR_INT_WARP_WIDE_INSTR_OFFSETS
	.align		4
        /*0040*/ 	.byte	0x04, 0x31
        /*0042*/ 	.short	(.L_39 - .L_38)


	//   ....[0]....
.L_38:
        /*0044*/ 	.word	0x00001ee0


	//   ....[1]....
        /*0048*/ 	.word	0x00003d20


	//   ....[2]....
        /*004c*/ 	.word	0x00003d40


	//   ....[3]....
        /*0050*/ 	.word	0x00003d70


	//   ....[4]....
        /*0054*/ 	.word	0x00004810


	//   ....[5]....
        /*0058*/ 	.word	0x00004860


	//   ....[6]....
        /*005c*/ 	.word	0x00004880


	//   ....[7]....
        /*0060*/ 	.word	0x000048c0


	//   ....[8]....
        /*0064*/ 	.word	0x00004a70


	//   ....[9]....
        /*0068*/ 	.word	0x00004ae0


	//   ....[10]....
        /*006c*/ 	.word	0x00004b50


	//   ....[11]....
        /*0070*/ 	.word	0x00004cc0


	//   ....[12]....
        /*0074*/ 	.word	0x00004cf0


	//   ....[13]....
        /*0078*/ 	.word	0x00004d10


	//   ....[14]....
        /*007c*/ 	.word	0x00004d30


	//   ....[15]....
        /*0080*/ 	.word	0x00004d60


	//----- nvinfo : EIATTR_COOP_GROUP_MASK_REGIDS
	.align		4
.L_39:
        /*0084*/ 	.byte	0x04, 0x29
        /*0086*/ 	.short	(.L_41 - .L_40)


	//   ....[0]....
.L_40:
        /*0088*/ 	.word	0xffffffff


	//   ....[1]....
        /*008c*/ 	.word	0xffffffff


	//   ....[2]....
        /*0090*/ 	.word	0xffffffff


	//   ....[3]....
        /*0094*/ 	.word	0xffffffff


	//   ....[4]....
        /*0098*/ 	.word	0xffffffff


	//   ....[5]....
        /*009c*/ 	.word	0xffffffff


	//   ....[6]....
        /*00a0*/ 	.word	0xffffffff


	//   ....[7]....
        /*00a4*/ 	.word	0xffffffff


	//   ....[8]....
        /*00a8*/ 	.word	0xffffffff


	//   ....[9]....
        /*00ac*/ 	.word	0xffffffff


	//   ....[10]....
        /*00b0*/ 	.word	0xffffffff


	//   ....[11]....
        /*00b4*/ 	.word	0xffffffff


	//   ....[12]....
        /*00b8*/ 	.word	0xffffffff


	//----- nvinfo : EIATTR_COOP_GROUP_INSTR_OFFSETS
	.align		4
.L_41:
        /*00bc*/ 	.byte	0x04, 0x28
        /*00be*/ 	.short	(.L_43 - .L_42)


	//   ....[0]....
.L_42:
        /*00c0*/ 	.word	0x00000090


	//   ....[1]....
        /*00c4*/ 	.word	0x000004d0


	//   ....[2]....
        /*00c8*/ 	.word	0x00000770


	//   ....[3]....
        /*00cc*/ 	.word	0x000008d0


	//   ....[4]....
        /*00d0*/ 	.word	0x000009d0


	//   ....[5]....
        /*00d4*/ 	.word	0x00000b40


	//   ....[6]....
        /*00d8*/ 	.word	0x00000ce0


	//   ....[7]....
        /*00dc*/ 	.word	0x00001dc0


	//   ....[8]....
        /*00e0*/ 	.word	0x00003020


	//   ....[9]....
        /*00e4*/ 	.word	0x00003230


	//   ....[10]....
        /*00e8*/ 	.word	0x00003260


	//   ....[11]....
        /*00ec*/ 	.word	0x00003c00


	//   ....[12]....
        /*00f0*/ 	.word	0x00003e30


	//----- nvinfo : EIATTR_VRC_CTA_INIT_COUNT
	.align		4
.L_43:
        /*00f4*/ 	.byte	0x02, 0x4a
        /*00f6*/ 	.byte	0x80
	.zero		1


	//----- nvinfo : EIATTR_SYSCALL_OFFSETS
	.align		4
        /*00f8*/ 	.byte	0x04, 0x46
        /*00fa*/ 	.short	(.L_45 - .L_44)


	//   ....[0]....
.L_44:
        /*00fc*/ 	.word	0x00005870


	//   ....[1]....
        /*0100*/ 	.word	0x00005960


	//   ....[2]....
        /*0104*/ 	.word	0x00006340


	//   ....[3]....
        /*0108*/ 	.word	0x000064b0


	//   ....[4]....
        /*010c*/ 	.word	0x00006620


	//   ....[5]....
        /*0110*/ 	.word	0x00006790


	//   ....[6]....
        /*0114*/ 	.word	0x00006900


	//   ....[7]....
        /*0118*/ 	.word	0x00006a70


	//   ....[8]....
        /*011c*/ 	.word	0x00006be0


	//   ....[9]....
        /*0120*/ 	.word	0x00006d50


	//   ....[10]....
        /*0124*/ 	.word	0x00006ec0


	//   ....[11]....
        /*0128*/ 	.word	0x00007030


	//   ....[12]....
        /*012c*/ 	.word	0x000071a0


	//----- nvinfo : EIATTR_MBARRIER_INSTR_OFFSETS
	.align		4
.L_45:
        /*0130*/ 	.byte	0x04, 0x39
        /*0132*/ 	.short	(.L_47 - .L_46)


	//   ....[0]....
.L_46:
        /*0134*/ 	.word	0x000005d0
        /*0138*/ 	.word	0x000000ff
        /*013c*/ 	.word	0x00000000
        /*0140*/ 	.short	0x0100
        /*0142*/ 	.byte	0x05
	.zero		1


	//   ....[1]....
        /*0144*/ 	.word	0x000005e0
        /*0148*/ 	.word	0x000000ff
        /*014c*/ 	.word	0x00000060
        /*0150*/ 	.short	0x0100
        /*0152*/ 	.byte	0x05
	.zero		1


	//   ....[2]....
        /*0154*/ 	.word	0x000005f0
        /*0158*/ 	.word	0x000000ff
        /*015c*/ 	.word	0x00000008
        /*0160*/ 	.short	0x0100
        /*0162*/ 	.byte	0x05
	.zero		1


	//   ....[3]....
        /*0164*/ 	.word	0x00000600
        /*0168*/ 	.word	0x000000ff
        /*016c*/ 	.word	0x00000068
        /*0170*/ 	.short	0x0100
        /*0172*/ 	.byte	0x05
	.zero		1


	//   ....[4]....
        /*0174*/ 	.word	0x00000610
        /*0178*/ 	.word	0x000000ff
        /*017c*/ 	.word	0x00000010
        /*0180*/ 	.short	0x0100
        /*0182*/ 	.byte	0x05
	.zero		1


	//   ....[5]....
        /*0184*/ 	.word	0x00000620
        /*0188*/ 	.word	0x000000ff
        /*018c*/ 	.word	0x00000070
        /*0190*/ 	.short	0x0100
        /*0192*/ 	.byte	0x05
	.zero		1


	//   ....[6]....
        /*0194*/ 	.word	0x00000630
        /*0198*/ 	.word	0x000000ff
        /*019c*/ 	.word	0x00000018
        /*01a0*/ 	.short	0x0100
        /*01a2*/ 	.byte	0x05
	.zero		1


	//   ....[7]....
        /*01a4*/ 	.word	0x00000640
        /*01a8*/ 	.word	0x000000ff
        /*01ac*/ 	.word	0x00000078
        /*01b0*/ 	.short	0x0100
        /*01b2*/ 	.byte	0x05
	.zero		1


	//   ....[8]....
        /*01b4*/ 	.word	0x00000650
        /*01b8*/ 	.word	0x000000ff
        /*01bc*/ 	.word	0x00000020
        /*01c0*/ 	.short	0x0100
        /*01c2*/ 	.byte	0x05
	.zero		1


	//   ....[9]....
        /*01c4*/ 	.word	0x00000660
        /*01c8*/ 	.word	0x000000ff
        /*01cc*/ 	.word	0x00000080
        /*01d0*/ 	.short	0x0100
        /*01d2*/ 	.byte	0x05
	.zero		1


	//   ....[10]....
        /*01d4*/ 	.word	0x00000670
        /*01d8*/ 	.word	0x000000ff
        /*01dc*/ 	.word	0x00000028
        /*01e0*/ 	.short	0x0100
        /*01e2*/ 	.byte	0x05
	.zero		1


	//   ....[11]....
        /*01e4*/ 	.word	0x00000680
        /*01e8*/ 	.word	0x000000ff
        /*01ec*/ 	.word	0x00000088
        /*01f0*/ 	.short	0x0100
        /*01f2*/ 	.byte	0x05
	.zero		1


	//   ....[12]....
        /*01f4*/ 	.word	0x00000690
        /*01f8*/ 	.word	0x000000ff
        /*01fc*/ 	.word	0x00000030
        /*0200*/ 	.short	0x0100
        /*0202*/ 	.byte	0x05
	.zero		1


	//   ....[13]....
        /*0204*/ 	.word	0x000006a0
        /*0208*/ 	.word	0x000000ff
        /*020c*/ 	.word	0x00000090
        /*0210*/ 	.short	0x0100
        /*0212*/ 	.byte	0x05
	.zero		1


	//   ....[14]....
        /*0214*/ 	.word	0x000006b0
        /*0218*/ 	.word	0x000000ff
        /*021c*/ 	.word	0x00000038
        /*0220*/ 	.short	0x0100
        /*0222*/ 	.byte	0x05
	.zero		1


	//   ....[15]....
        /*0224*/ 	.word	0x000006c0
        /*0228*/ 	.word	0x000000ff
        /*022c*/ 	.word	0x00000098
        /*0230*/ 	.short	0x0100
        /*0232*/ 	.byte	0x05
	.zero		1


	//   ....[16]....
        /*0234*/ 	.word	0x000006d0
        /*0238*/ 	.word	0x000000ff
        /*023c*/ 	.word	0x00000040
        /*0240*/ 	.short	0x0100
        /*0242*/ 	.byte	0x05
	.zero		1


	//   ....[17]....
        /*0244*/ 	.word	0x000006e0
        /*0248*/ 	.word	0x000000ff
        /*024c*/ 	.word	0x000000a0
        /*0250*/ 	.short	0x0100
        /*0252*/ 	.byte	0x05
	.zero		1


	//   ....[18]....
        /*0254*/ 	.word	0x000006f0
        /*0258*/ 	.word	0x000000ff
        /*025c*/ 	.word	0x00000048
        /*0260*/ 	.short	0x0100
        /*0262*/ 	.byte	0x05
	.zero		1


	//   ....[19]....
        /*0264*/ 	.word	0x00000700
        /*0268*/ 	.word	0x000000ff
        /*026c*/ 	.word	0x000000a8
        /*0270*/ 	.short	0x0100
        /*0272*/ 	.byte	0x05
	.zero		1


	//   ....[20]....
        /*0274*/ 	.word	0x00000710
        /*0278*/ 	.word	0x000000ff
        /*027c*/ 	.word	0x00000050
        /*0280*/ 	.short	0x0100
        /*0282*/ 	.byte	0x05
	.zero		1


	//   ....[21]....
        /*0284*/ 	.word	0x00000720
        /*0288*/ 	.word	0x000000ff
        /*028c*/ 	.word	0x000000b0
        /*0290*/ 	.short	0x0100
        /*0292*/ 	.byte	0x05
	.zero		1


	//   ....[22]....
        /*0294*/ 	.word	0x00000730
        /*0298*/ 	.word	0x000000ff
        /*029c*/ 	.word	0x00000058
        /*02a0*/ 	.short	0x0100
        /*02a2*/ 	.byte	0x05
	.zero		1


	//   ....[23]....
        /*02a4*/ 	.word	0x00000740
        /*02a8*/ 	.word	0x000000ff
        /*02ac*/ 	.word	0x000000b8
        /*02b0*/ 	.short	0x0100
        /*02b2*/ 	.byte	0x05
	.zero		1


	//   ....[24]....
        /*02b4*/ 	.word	0x00000880
        /*02b8*/ 	.word	0x000000ff
        /*02bc*/ 	.word	0x000000c0
        /*02c0*/ 	.short	0x0100
        /*02c2*/ 	.byte	0x06
	.zero		1


	//   ....[25]....
        /*02c4*/ 	.word	0x00000890
        /*02c8*/ 	.word	0x000000ff
        /*02cc*/ 	.word	0x000000d0
        /*02d0*/ 	.short	0x0100
        /*02d2*/ 	.byte	0x06
	.zero		1


	//   ....[26]....
        /*02d4*/ 	.word	0x000008a0
        /*02d8*/ 	.word	0x000000ff
        /*02dc*/ 	.word	0x000000c8
        /*02e0*/ 	.short	0x0100
        /*02e2*/ 	.byte	0x06
	.zero		1


	//   ....[27]....
        /*02e4*/ 	.word	0x000008b0
        /*02e8*/ 	.word	0x000000ff
        /*02ec*/ 	.word	0x000000d8
        /*02f0*/ 	.short	0x0100
        /*02f2*/ 	.byte	0x06
	.zero		1


	//   ....[28]....
        /*02f4*/ 	.word	0x000009a0
        /*02f8*/ 	.word	0x000000ff
        /*02fc*/ 	.word	0x000000e0
        /*0300*/ 	.short	0x0100
        /*0302*/ 	.byte	0x05
	.zero		1


	//   ....[29]....
        /*0304*/ 	.word	0x000009b0
        /*0308*/ 	.word	0x000000ff
        /*030c*/ 	.word	0x000000e8
        /*0310*/ 	.short	0x0100
        /*0312*/ 	.byte	0x05
	.zero		1


	//   ....[30]....
        /*0314*/ 	.word	0x00000af0
        /*0318*/ 	.word	0x000000ff
        /*031c*/ 	.word	0x000000f0
        /*0320*/ 	.short	0x0100
        /*0322*/ 	.byte	0x05
	.zero		1


	//   ....[31]....
        /*0324*/ 	.word	0x00000b00
        /*0328*/ 	.word	0x000000ff
        /*032c*/ 	.word	0x00000100
        /*0330*/ 	.short	0x0100
        /*0332*/ 	.byte	0x05
	.zero		1


	//   ....[32]....
        /*0334*/ 	.word	0x00000b10
        /*0338*/ 	.word	0x000000ff
        /*033c*/ 	.word	0x000000f8
        /*0340*/ 	.short	0x0100
        /*0342*/ 	.byte	0x05
	.zero		1


	//   ....[33]....
        /*0344*/ 	.word	0x00000b20
        /*0348*/ 	.word	0x000000ff
        /*034c*/ 	.word	0x00000108
        /*0350*/ 	.short	0x0100
        /*0352*/ 	.byte	0x05
	.zero		1


	//   ....[34]....
        /*0354*/ 	.word	0x00000c50
        /*0358*/ 	.word	0x000000ff
        /*035c*/ 	.word	0x00000110
        /*0360*/ 	.short	0x0100
        /*0362*/ 	.byte	0x06
	.zero		1


	//   ....[35]....
        /*0364*/ 	.word	0x00000c60
        /*0368*/ 	.word	0x000000ff
        /*036c*/ 	.word	0x00000130
        /*0370*/ 	.short	0x0100
        /*0372*/ 	.byte	0x06
	.zero		1


	//   ....[36]....
        /*0374*/ 	.word	0x00000c70
        /*0378*/ 	.word	0x000000ff
        /*037c*/ 	.word	0x00000118
        /*0380*/ 	.short	0x0100
        /*0382*/ 	.byte	0x06
	.zero		1


	//   ....[37]....
        /*0384*/ 	.word	0x00000c80
        /*0388*/ 	.word	0x000000ff
        /*038c*/ 	.word	0x00000138
        /*0390*/ 	.short	0x0100
        /*0392*/ 	.byte	0x06
	.zero		1


	//   ....[38]....
        /*0394*/ 	.word	0x00000c90
        /*0398*/ 	.word	0x000000ff
        /*039c*/ 	.word	0x00000120
        /*03a0*/ 	.short	0x0100
        /*03a2*/ 	.byte	0x06
	.zero		1


	//   ....[39]....
        /*03a4*/ 	.word	0x00000ca0
        /*03a8*/ 	.word	0x000000ff
        /*03ac*/ 	.word	0x00000140
        /*03b0*/ 	.short	0x0100
        /*03b2*/ 	.byte	0x06
	.zero		1


	//   ....[40]....
        /*03b4*/ 	.word	0x00000cb0
        /*03b8*/ 	.word	0x000000ff
        /*03bc*/ 	.word	0x00000128
        /*03c0*/ 	.short	0x0100
        /*03c2*/ 	.byte	0x06
	.zero		1


	//   ....[41]....
        /*03c4*/ 	.word	0x00000cc0
        /*03c8*/ 	.word	0x000000ff
        /*03cc*/ 	.word	0x00000148
        /*03d0*/ 	.short	0x0100
        /*03d2*/ 	.byte	0x06
	.zero		1


	//   ....[42]....
        /*03d4*/ 	.word	0x00000db0
        /*03d8*/ 	.word	0x000000ff
        /*03dc*/ 	.word	0x00000150
        /*03e0*/ 	.short	0x0100
        /*03e2*/ 	.byte	0x05
	.zero		1


	//   ....[43]....
        /*03e4*/ 	.word	0x00000dc0
        /*03e8*/ 	.word	0x000000ff
        /*03ec*/ 	.word	0x00000160
        /*03f0*/ 	.short	0x0100
        /*03f2*/ 	.byte	0x05
	.zero		1


	//   ....[44]....
        /*03f4*/ 	.word	0x00000dd0
        /*03f8*/ 	.word	0x000000ff
        /*03fc*/ 	.word	0x00000158
        /*0400*/ 	.short	0x0100
        /*0402*/ 	.byte	0x05
	.zero		1


	//   ....[45]....
        /*0404*/ 	.word	0x00000de0
        /*0408*/ 	.word	0x000000ff
        /*040c*/ 	.word	0x00000168
        /*0410*/ 	.short	0x0100
        /*0412*/ 	.byte	0x05
	.zero		1


	//   ....[46]....
        /*0414*/ 	.word	0x000016c0
        /*0418*/ 	.word	0x00000003
        /*041c*/ 	.word	0x00000160
        /*0420*/ 	.short	0x010a
        /*0422*/ 	.byte	0xff
	.zero		1


	//   ....[47]....
        /*0424*/ 	.word	0x000016f0
        /*0428*/ 	.word	0x00000003
        /*042c*/ 	.word	0x00000150
        /*0430*/ 	.short	0x0101
        /*0432*/ 	.byte	0xff
	.zero		1


	//   ....[48]....
        /*0434*/ 	.word	0x000017c0
        /*0438*/ 	.word	0x000000ff
        /*043c*/ 	.word	0x00000060
        /*0440*/ 	.short	0x010a
        /*0442*/ 	.byte	0x05
	.zero		1


	//   ....[49]....
        /*0444*/ 	.word	0x00001860
        /*0448*/ 	.word	0x000000ff
        /*044c*/ 	.word	0x00000060
        /*0450*/ 	.short	0x010a
        /*0452*/ 	.byte	0x21
	.zero		1


	//   ....[50]....
        /*0454*/ 	.word	0x000019b0
        /*0458*/ 	.word	0x000000ff
        /*045c*/ 	.word	0x00000060
        /*0460*/ 	.short	0x010a
        /*0462*/ 	.byte	0x08
	.zero		1


	//   ....[51]....
        /*0464*/ 	.word	0x00001ac0
        /*0468*/ 	.word	0x000000ff
        /*046c*/ 	.word	0x000000e8
        /*0470*/ 	.short	0x0101
        /*0472*/ 	.byte	0x04
	.zero		1


	//   ....[52]....
        /*0474*/ 	.word	0x00001ae0
        /*0478*/ 	.word	0x000000ff
        /*047c*/ 	.word	0x00000060
        /*0480*/ 	.short	0x010a
        /*0482*/ 	.byte	0x05
	.zero		1


	//   ....[53]....
        /*0484*/ 	.word	0x00001b60
        /*0488*/ 	.word	0x000000ff
        /*048c*/ 	.word	0x00000060
        /*0490*/ 	.short	0x010a
        /*0492*/ 	.byte	0x11
	.zero		1


	//   ....[54]....
        /*0494*/ 	.word	0x00001cb0
        /*0498*/ 	.word	0x000000ff
        /*049c*/ 	.word	0x00000060
        /*04a0*/ 	.short	0x010a
        /*04a2*/ 	.byte	0x08
	.zero		1


	//   ....[55]....
        /*04a4*/ 	.word	0x00001df0
        /*04a8*/ 	.word	0x00000002
        /*04ac*/ 	.word	0x000000f0
        /*04b0*/ 	.short	0x010a
        /*04b2*/ 	.byte	0xff
	.zero		1


	//   ....[56]....
        /*04b4*/ 	.word	0x00001eb0
        /*04b8*/ 	.word	0x00000002
        /*04bc*/ 	.word	0x00000000
        /*04c0*/ 	.short	0x0101
        /*04c2*/ 	.byte	0xff
	.zero		1


	//   ....[57]....
        /*04c4*/ 	.word	0x00002410
        /*04c8*/ 	.word	0x000000ff
        /*04cc*/ 	.word	0x00000000
        /*04d0*/ 	.short	0x010a
        /*04d2*/ 	.byte	0x05
	.zero		1


	//   ....[58]....
        /*04d4*/ 	.word	0x000024a0
        /*04d8*/ 	.word	0x000000ff
        /*04dc*/ 	.word	0x00000000
        /*04e0*/ 	.short	0x010a
        /*04e2*/ 	.byte	0x05
	.zero		1


	//   ....[59]....
        /*04e4*/ 	.word	0x00002530
        /*04e8*/ 	.word	0x000000ff
        /*04ec*/ 	.word	0x00000000
        /*04f0*/ 	.short	0x010a
        /*04f2*/ 	.byte	0x05
	.zero		1


	//   ....[60]....
        /*04f4*/ 	.word	0x000025c0
        /*04f8*/ 	.word	0x000000ff
        /*04fc*/ 	.word	0x00000000
        /*0500*/ 	.short	0x010a
        /*0502*/ 	.byte	0x05
	.zero		1


	//   ....[61]....
        /*0504*/ 	.word	0x00002650
        /*0508*/ 	.word	0x000000ff
        /*050c*/ 	.word	0x00000000
        /*0510*/ 	.short	0x010a
        /*0512*/ 	.byte	0x05
	.zero		1


	//   ....[62]....
        /*0514*/ 	.word	0x000026e0
        /*0518*/ 	.word	0x000000ff
        /*051c*/ 	.word	0x00000000
        /*0520*/ 	.short	0x010a
        /*0522*/ 	.byte	0x05
	.zero		1


	//   ....[63]....
        /*0524*/ 	.word	0x00002770
        /*0528*/ 	.word	0x000000ff
        /*052c*/ 	.word	0x00000000
        /*0530*/ 	.short	0x010a
        /*0532*/ 	.byte	0x05
	.zero		1


	//   ....[64]....
        /*0534*/ 	.word	0x00002800
        /*0538*/ 	.word	0x000000ff
        /*053c*/ 	.word	0x00000000
        /*0540*/ 	.short	0x010a
        /*0542*/ 	.byte	0x05
	.zero		1


	//   ....[65]....
        /*0544*/ 	.word	0x00002890
        /*0548*/ 	.word	0x000000ff
        /*054c*/ 	.word	0x00000000
        /*0550*/ 	.short	0x010a
        /*0552*/ 	.byte	0x05
	.zero		1


	//   ....[66]....
        /*0554*/ 	.word	0x00002920
        /*0558*/ 	.word	0x000000ff
        /*055c*/ 	.word	0x00000000
        /*0560*/ 	.short	0x010a
        /*0562*/ 	.byte	0x05
	.zero		1


	//   ....[67]....
        /*0564*/ 	.word	0x000029b0
        /*0568*/ 	.word	0x000000ff
        /*056c*/ 	.word	0x00000000
        /*0570*/ 	.short	0x010a
        /*0572*/ 	.byte	0x05
	.zero		1


	//   ....[68]....
        /*0574*/ 	.word	0x00002a50
        /*0578*/ 	.word	0x00000000
        /*057c*/ 	.word	0x00000000
        /*0580*/ 	.short	0x010a
        /*0582*/ 	.byte	0xff
	.zero		1


	//   ....[69]....
        /*0584*/ 	.word	0x00002b70
        /*0588*/ 	.word	0x00000000
        /*058c*/ 	.word	0x00000150
        /*0590*/ 	.short	0x010a
        /*0592*/ 	.byte	0xff
	.zero		1


	//   ....[70]....
        /*0594*/ 	.word	0x00002bd0
        /*0598*/ 	.word	0x00000004
        /*059c*/ 	.word	0x00000000
        /*05a0*/ 	.short	0x0101
        /*05a2*/ 	.byte	0xff
	.zero		1


	//   ....[71]....
        /*05a4*/ 	.word	0x00002bf0
        /*05a8*/ 	.word	0x000000ff
        /*05ac*/ 	.word	0x00000100
        /*05b0*/ 	.short	0x010a
        /*05b2*/ 	.byte	0x05
	.zero		1


	//   ....[72]....
        /*05b4*/ 	.word	0x00002d10
        /*05b8*/ 	.word	0x00000000
        /*05bc*/ 	.word	0x000000f0
        /*05c0*/ 	.short	0x010a
        /*05c2*/ 	.byte	0xff
	.zero		1


	//   ....[73]....
        /*05c4*/ 	.word	0x00002e20
        /*05c8*/ 	.word	0x00000000
        /*05cc*/ 	.word	0x00000000
        /*05d0*/ 	.short	0x0101
        /*05d2*/ 	.byte	0xff
	.zero		1


	//   ....[74]....
        /*05d4*/ 	.word	0x00002eb0
        /*05d8*/ 	.word	0x000000ff
        /*05dc*/ 	.word	0x00000100
        /*05e0*/ 	.short	0x0106
        /*05e2*/ 	.byte	0x05
	.zero		1


	//   ....[75]....
        /*05e4*/ 	.word	0x00002ed0
        /*05e8*/ 	.word	0x000000ff
        /*05ec*/ 	.word	0x00000100
        /*05f0*/ 	.short	0x010a
        /*05f2*/ 	.byte	0x05
	.zero		1


	//   ....[76]....
        /*05f4*/ 	.word	0x00002f60
        /*05f8*/ 	.word	0x000000ff
        /*05fc*/ 	.word	0x00000100
        /*0600*/ 	.short	0x0106
        /*0602*/ 	.byte	0x04
	.zero		1


	//   ....[77]....
        /*0604*/ 	.word	0x00002fa0
        /*0608*/ 	.word	0x00000000
        /*060c*/ 	.word	0x00000100
        /*0610*/ 	.short	0x010a
        /*0612*/ 	.byte	0xff
	.zero		1


	//   ....[78]....
        /*0614*/ 	.word	0x000034a0
        /*0618*/ 	.word	0x00000000
        /*061c*/ 	.word	0x000000f0
        /*0620*/ 	.short	0x010a
        /*0622*/ 	.byte	0xff
	.zero		1


	//   ....[79]....
        /*0624*/ 	.word	0x000035b0
        /*0628*/ 	.word	0x00000003
        /*062c*/ 	.word	0x00000000
        /*0630*/ 	.short	0x0101
        /*0632*/ 	.byte	0xff
	.zero		1


	//   ....[80]....
        /*0634*/ 	.word	0x000035c0
        /*0638*/ 	.word	0x000000ff
        /*063c*/ 	.word	0x00000000
        /*0640*/ 	.short	0x010a
        /*0642*/ 	.byte	0x05
	.zero		1


	//   ....[81]....
        /*0644*/ 	.word	0x00003630
        /*0648*/ 	.word	0x000000ff
        /*064c*/ 	.word	0x00000130
        /*0650*/ 	.short	0x010a
        /*0652*/ 	.byte	0x0e
	.zero		1


	//   ....[82]....
        /*0654*/ 	.word	0x00003700
        /*0658*/ 	.word	0x000000ff
        /*065c*/ 	.word	0x00000000
        /*0660*/ 	.short	0x010a
        /*0662*/ 	.byte	0x07
	.zero		1


	//   ....[83]....
        /*0664*/ 	.word	0x00003830
        /*0668*/ 	.word	0x000000ff
        /*066c*/ 	.word	0x00000000
        /*0670*/ 	.short	0x010a
        /*0672*/ 	.byte	0x13
	.zero		1


	//   ....[84]....
        /*0674*/ 	.word	0x00003a30
        /*0678*/ 	.word	0x000000ff
        /*067c*/ 	.word	0x00000000
        /*0680*/ 	.short	0x010a
        /*0682*/ 	.byte	0x05
	.zero		1


	//   ....[85]....
        /*0684*/ 	.word	0x00003ac0
        /*0688*/ 	.word	0x000000ff
        /*068c*/ 	.word	0x00000000
        /*0690*/ 	.short	0x010a
        /*0692*/ 	.byte	0x05
	.zero		1


	//   ....[86]....
        /*0694*/ 	.word	0x00003b50
        /*0698*/ 	.word	0x000000ff
        /*069c*/ 	.word	0x00000000
        /*06a0*/ 	.short	0x010a
        /*06a2*/ 	.byte	0x05
	.zero		1


	//   ....[87]....
        /*06a4*/ 	.word	0x00003be0
        /*06a8*/ 	.word	0x000000ff
        /*06ac*/ 	.word	0x00000000
        /*06b0*/ 	.short	0x010a
        /*06b2*/ 	.byte	0x06
	.zero		1


	//   ....[88]....
        /*06b4*/ 	.word	0x00004020
        /*06b8*/ 	.word	0x00000000
        /*06bc*/ 	.word	0x000000f0
        /*06c0*/ 	.short	0x010a
        /*06c2*/ 	.byte	0xff
	.zero		1


	//   ....[89]....
        /*06c4*/ 	.word	0x00004100
        /*06c8*/ 	.word	0x00000000
        /*06cc*/ 	.word	0x00000000
        /*06d0*/ 	.short	0x0101
        /*06d2*/ 	.byte	0xff
	.zero		1


	//   ....[90]....
        /*06d4*/ 	.word	0x00004420
        /*06d8*/ 	.word	0x000000ff
        /*06dc*/ 	.word	0x000000e8
        /*06e0*/ 	.short	0x010a
        /*06e2*/ 	.byte	0x04
	.zero		1


	//   ....[91]....
        /*06e4*/ 	.word	0x00004600
        /*06e8*/ 	.word	0x000000ff
        /*06ec*/ 	.word	0x000000d0
        /*06f0*/ 	.short	0x010a
        /*06f2*/ 	.byte	0x0d
	.zero		1


	//   ....[92]....
        /*06f4*/ 	.word	0x00004d90
        /*06f8*/ 	.word	0x000000ff
        /*06fc*/ 	.word	0x000000c0
        /*0700*/ 	.short	0x010b
        /*0702*/ 	.byte	0x0d
	.zero		1


	//   ....[93]....
        /*0704*/ 	.word	0x00004df0
        /*0708*/ 	.word	0x000000ff
        /*070c*/ 	.word	0x00000000
        /*0710*/ 	.short	0x0101
        /*0712*/ 	.byte	0x15
	.zero		1


	//   ....[94]....
        /*0714*/ 	.word	0x00004ea0
        /*0718*/ 	.word	0x000000ff
        /*071c*/ 	.word	0x00000000
        /*0720*/ 	.short	0x010a
        /*0722*/ 	.byte	0x04
	.zero		1


	//   ....[95]....
        /*0724*/ 	.word	0x00004f40
        /*0728*/ 	.word	0x00000000
        /*072c*/ 	.word	0x00000000
        /*0730*/ 	.short	0x010a
        /*0732*/ 	.byte	0xff
	.zero		1


	//   ....[96]....
        /*0734*/ 	.word	0x00005280
        /*0738*/ 	.word	0x00000000
        /*073c*/ 	.word	0x000000f0
        /*0740*/ 	.short	0x010a
        /*0742*/ 	.byte	0xff
	.zero		1


	//   ....[97]....
        /*0744*/ 	.word	0x00005390
        /*0748*/ 	.word	0x00000000
        /*074c*/ 	.word	0x00000000
        /*0750*/ 	.short	0x0101
        /*0752*/ 	.byte	0xff
	.zero		1


	//   ....[98]....
        /*0754*/ 	.word	0x00005d90
        /*0758*/ 	.word	0x00000000
        /*075c*/ 	.word	0x000000c0
        /*0760*/ 	.short	0x010a
        /*0762*/ 	.byte	0xff
	.zero		1


	//   ....[99]....
        /*0764*/ 	.word	0x00005df0
        /*0768*/ 	.word	0x000000b0
        /*076c*/ 	.word	0x00000110
        /*0770*/ 	.short	0x010a
        /*0772*/ 	.byte	0xff
	.zero		1


	//   ....[100]....
        /*0774*/ 	.word	0x00005ef0
        /*0778*/ 	.word	0x00000000
        /*077c*/ 	.word	0x000000c0
        /*0780*/ 	.short	0x010a
        /*0782*/ 	.byte	0xff
	.zero		1


	//   ....[101]....
        /*0784*/ 	.word	0x00006220
        /*0788*/ 	.word	0x000000b0
        /*078c*/ 	.word	0x00000110
        /*0790*/ 	.short	0x010a
        /*0792*/ 	.byte	0xff
	.zero		1


	//   ....[102]....
        /*0794*/ 	.word	0x000073c0
        /*0798*/ 	.word	0x000000ff
        /*079c*/ 	.word	0x00000000
        /*07a0*/ 	.short	0x0101
        /*07a2*/ 	.byte	0x05
	.zero		1


	//   ....[103]....
        /*07a4*/ 	.word	0x00008be0
        /*07a8*/ 	.word	0x00000000
        /*07ac*/ 	.word	0x00000000
        /*07b0*/ 	.short	0x0101
        /*07b2*/ 	.byte	0xff
	.zero		1


	//   ....[104]....
        /*07b4*/ 	.word	0x00008e80
        /*07b8*/ 	.word	0x00000003
        /*07bc*/ 	.word	0x00000160
        /*07c0*/ 	.short	0x010a
        /*07c2*/ 	.byte	0xff
	.zero		1


	//   ....[105]....
        /*07c4*/ 	.word	0x00008ee0
        /*07c8*/ 	.word	0x00000002
        /*07cc*/ 	.word	0x00000060
        /*07d0*/ 	.short	0x010a
        /*07d2*/ 	.byte	0xff
	.zero		1


	//   ....[106]....
        /*07d4*/ 	.word	0x00008f40
        /*07d8*/ 	.word	0x00000002
        /*07dc*/ 	.word	0x00000060
        /*07e0*/ 	.short	0x010a
        /*07e2*/ 	.byte	0xff
	.zero		1


	//   ....[107]....
        /*07e4*/ 	.word	0x00008f90
        /*07e8*/ 	.word	0x00000002
        /*07ec*/ 	.word	0x000000f0
        /*07f0*/ 	.short	0x010a
        /*07f2*/ 	.byte	0xff
	.zero		1


	//   ....[108]....
        /*07f4*/ 	.word	0x00008ff0
        /*07f8*/ 	.word	0x00000000
        /*07fc*/ 	.word	0x00000000
        /*0800*/ 	.short	0x010a
        /*0802*/ 	.byte	0xff
	.zero		1


	//   ....[109]....
        /*0804*/ 	.word	0x00009050
        /*0808*/ 	.word	0x00000000
        /*080c*/ 	.word	0x00000000
        /*0810*/ 	.short	0x010a
        /*0812*/ 	.byte	0xff
	.zero		1


	//   ....[110]....
        /*0814*/ 	.word	0x000090b0
        /*0818*/ 	.word	0x00000000
        /*081c*/ 	.word	0x00000000
        /*0820*/ 	.short	0x010a
        /*0822*/ 	.byte	0xff
	.zero		1


	//   ....[111]....
        /*0824*/ 	.word	0x00009110
        /*0828*/ 	.word	0x00000000
        /*082c*/ 	.word	0x00000000
        /*0830*/ 	.short	0x010a
        /*0832*/ 	.byte	0xff
	.zero		1


	//   ....[112]....
        /*0834*/ 	.word	0x00009170
        /*0838*/ 	.word	0x00000000
        /*083c*/ 	.word	0x00000000
        /*0840*/ 	.short	0x010a
        /*0842*/ 	.byte	0xff
	.zero		1


	//   ....[113]....
        /*0844*/ 	.word	0x000091d0
        /*0848*/ 	.word	0x00000000
        /*084c*/ 	.word	0x00000000
        /*0850*/ 	.short	0x010a
        /*0852*/ 	.byte	0xff
	.zero		1


	//   ....[114]....
        /*0854*/ 	.word	0x00009230
        /*0858*/ 	.word	0x00000000
        /*085c*/ 	.word	0x00000000
        /*0860*/ 	.short	0x010a
        /*0862*/ 	.byte	0xff
	.zero		1


	//   ....[115]....
        /*0864*/ 	.word	0x00009290
        /*0868*/ 	.word	0x00000000
        /*086c*/ 	.word	0x00000000
        /*0870*/ 	.short	0x010a
        /*0872*/ 	.byte	0xff
	.zero		1


	//   ....[116]....
        /*0874*/ 	.word	0x000092f0
        /*0878*/ 	.word	0x00000000
        /*087c*/ 	.word	0x00000000
        /*0880*/ 	.short	0x010a
        /*0882*/ 	.byte	0xff
	.zero		1


	//   ....[117]....
        /*0884*/ 	.word	0x00009350
        /*0888*/ 	.word	0x00000000
        /*088c*/ 	.word	0x00000000
        /*0890*/ 	.short	0x010a
        /*0892*/ 	.byte	0xff
	.zero		1


	//   ....[118]....
        /*0894*/ 	.word	0x000093b0
        /*0898*/ 	.word	0x00000000
        /*089c*/ 	.word	0x00000000
        /*08a0*/ 	.short	0x010a
        /*08a2*/ 	.byte	0xff
	.zero		1


	//   ....[119]....
        /*08a4*/ 	.word	0x00009400
        /*08a8*/ 	.word	0x00000000
        /*08ac*/ 	.word	0x00000150
        /*08b0*/ 	.short	0x010a
        /*08b2*/ 	.byte	0xff
	.zero		1


	//   ....[120]....
        /*08b4*/ 	.word	0x00009460
        /*08b8*/ 	.word	0x00000000
        /*08bc*/ 	.word	0x00000100
        /*08c0*/ 	.short	0x010a
        /*08c2*/ 	.byte	0xff
	.zero		1


	//   ....[121]....
        /*08c4*/ 	.word	0x000094b0
        /*08c8*/ 	.word	0x00000000
        /*08cc*/ 	.word	0x000000f0
        /*08d0*/ 	.short	0x010a
        /*08d2*/ 	.byte	0xff
	.zero		1


	//   ....[122]....
        /*08d4*/ 	.word	0x00009510
        /*08d8*/ 	.word	0x00000000
        /*08dc*/ 	.word	0x00000100
        /*08e0*/ 	.short	0x010a
        /*08e2*/ 	.byte	0xff
	.zero		1


	//   ....[123]....
        /*08e4*/ 	.word	0x00009560
        /*08e8*/ 	.word	0x00000000
        /*08ec*/ 	.word	0x000000f0
        /*08f0*/ 	.short	0x010a
        /*08f2*/ 	.byte	0xff
	.zero		1


	//   ....[124]....
        /*08f4*/ 	.word	0x000095c0
        /*08f8*/ 	.word	0x00000003
        /*08fc*/ 	.word	0x00000130
        /*0900*/ 	.short	0x010a
        /*0902*/ 	.byte	0xff
	.zero		1


	//   ....[125]....
        /*0904*/ 	.word	0x00009620
        /*0908*/ 	.word	0x00000000
        /*090c*/ 	.word	0x00000000
        /*0910*/ 	.short	0x010a
        /*0912*/ 	.byte	0xff
	.zero		1


	//   ....[126]....
        /*0914*/ 	.word	0x00009680
        /*0918*/ 	.word	0x00000000
        /*091c*/ 	.word	0x00000000
        /*0920*/ 	.short	0x010a
        /*0922*/ 	.byte	0xff
	.zero		1


	//   ....[127]....
        /*0924*/ 	.word	0x000096e0
        /*0928*/ 	.word	0x00000000
        /*092c*/ 	.word	0x00000000
        /*0930*/ 	.short	0x010a
        /*0932*/ 	.byte	0xff
	.zero		1


	//   ....[128]....
        /*0934*/ 	.word	0x00009740
        /*0938*/ 	.word	0x00000000
        /*093c*/ 	.word	0x00000000
        /*0940*/ 	.short	0x010a
        /*0942*/ 	.byte	0xff
	.zero		1


	//   ....[129]....
        /*0944*/ 	.word	0x000097a0
        /*0948*/ 	.word	0x00000000
        /*094c*/ 	.word	0x00000000
        /*0950*/ 	.short	0x010a
        /*0952*/ 	.byte	0xff
	.zero		1


	//   ....[130]....
        /*0954*/ 	.word	0x000097f0
        /*0958*/ 	.word	0x00000000
        /*095c*/ 	.word	0x000000f0
        /*0960*/ 	.short	0x010a
        /*0962*/ 	.byte	0xff
	.zero		1


	//   ....[131]....
        /*0964*/ 	.word	0x00009850
        /*0968*/ 	.word	0x00000000
        /*096c*/ 	.word	0x000000e8
        /*0970*/ 	.short	0x010a
        /*0972*/ 	.byte	0xff
	.zero		1


	//   ....[132]....
        /*0974*/ 	.word	0x000098b0
        /*0978*/ 	.word	0x00000003
        /*097c*/ 	.word	0x000000d0
        /*0980*/ 	.short	0x010a
        /*0982*/ 	.byte	0xff
	.zero		1


	//   ....[133]....
        /*0984*/ 	.word	0x00009910
        /*0988*/ 	.word	0x00000000
        /*098c*/ 	.word	0x00000000
        /*0990*/ 	.short	0x010a
        /*0992*/ 	.byte	0xff
	.zero		1


	//   ....[134]....
        /*0994*/ 	.word	0x00009960
        /*0998*/ 	.word	0x00000000
        /*099c*/ 	.word	0x000000f0
        /*09a0*/ 	.short	0x010a
        /*09a2*/ 	.byte	0xff
	.zero		1


	//   ....[135]....
        /*09a4*/ 	.word	0x000099b0
        /*09a8*/ 	.word	0x00000000
        /*09ac*/ 	.word	0x000000c0
        /*09b0*/ 	.short	0x010a
        /*09b2*/ 	.byte	0xff
	.zero		1


	//   ....[136]....
        /*09b4*/ 	.word	0x00009a00
        /*09b8*/ 	.word	0x000000b0
        /*09bc*/ 	.word	0x00000110
        /*09c0*/ 	.short	0x010a
        /*09c2*/ 	.byte	0xff
	.zero		1


	//----- nvinfo : EIATTR_NUM_MBARRIERS
	.align		4
.L_47:
        /*09c4*/ 	.byte	0x03, 0x38
        /*09c6*/ 	.short	0x002e


	//----- nvinfo : EIATTR_EXIT_INSTR_OFFSETS
	.align		4
        /*09c8*/ 	.byte	0x04, 0x1c
        /*09ca*/ 	.short	(.L_49 - .L_48)


	//   ....[0]....
.L_48:
        /*09cc*/ 	.word	0x00002a80


	//   ....[1]....
        /*09d0*/ 	.word	0x00002f70


	//   ....[2]....
        /*09d4*/ 	.word	0x00002fd0


	//   ....[3]....
        /*09d8*/ 	.word	0x00003e40


	//   ....[4]....
        /*09dc*/ 	.word	0x00004f70


	//   ....[5]....
        /*09e0*/ 	.word	0x00004fb0


	//   ....[6]....
        /*09e4*/ 	.word	0x00008d90


	//   ....[7]....
        /*09e8*/ 	.word	0x00008e10


	//   ....[8]....
        /*09ec*/ 	.word	0x00008e40


	//   ....[9]....
        /*09f0*/ 	.word	0x00008e70


	//----- nvinfo : EIATTR_MAX_THREADS
	.align		4
.L_49:
        /*09f4*/ 	.byte	0x04, 0x05
        /*09f6*/ 	.short	(.L_51 - .L_50)
.L_50:
        /*09f8*/ 	.word	0x00000100
        /*09fc*/ 	.word	0x00000001
        /*0a00*/ 	.word	0x00000001


	//----- nvinfo : EIATTR_CRS_STACK_SIZE
	.align		4
.L_51:
        /*0a04*/ 	.byte	0x04, 0x1e
        /*0a06*/ 	.short	(.L_53 - .L_52)
.L_52:
        /*0a08*/ 	.word	0x00000000


	//----- nvinfo : EIATTR_CBANK_PARAM_SIZE
	.align		4
.L_53:
        /*0a0c*/ 	.byte	0x03, 0x19
        /*0a0e*/ 	.short	0x0800


	//----- nvinfo : EIATTR_PARAM_CBANK
	.align		4
        /*0a10*/ 	.byte	0x04, 0x0a
        /*0a12*/ 	.short	(.L_55 - .L_54)
	.align		4
.L_54:
        /*0a14*/ 	.word	index@(.nv.constant0._ZN7cutlass13device_kernelINS_4gemm6kernel13GemmUniversalIN4cute5tupleIJiiiiEEENS1_10collective13CollectiveMmaINS1_35MainloopSm100TmaUmmaWarpSpecializedILi12ELi2ELi4ENS5_IJNS4_1CILi1EEESB_SB_EEEEENS5_IJNSA_ILi64EEENSA_ILi176EEENSA_ILi32EEEEEENS_6half_tENS5_IJlSB_lEEESI_SJ_NS4_8TiledMMAINS4_8MMA_AtomIJNS4_20SM100_MMA_F16BF16_SSISI_SI_fLi64ELi176ELNS4_4UMMA5MajorE0ELSO_0ELNSN_7ScaleInE0ELSP_0EEEEEENS4_6LayoutISC_NS5_IJNSA_ILi0EEEST_ST_EEEEENS5_IJNS4_10UnderscoreESW_SW_EEEEENS4_13SM90_TMA_LOADENS4_14ComposedLayoutINS4_7SwizzleILi2ELi4ELi3EEENS4_18smem_ptr_flag_bitsILi16EEENSS_INS5_IJNSA_ILi8EEESG_EEENS5_IJSG_SB_EEEEEEEvNS4_8identityESZ_S19_vS1A_EENS_8epilogue10collective18CollectiveEpilogueINS1C_23Sm100TmaWarpSpecializedILi2ELi1ELi88ELb1ELb0EEEJSH_NS5_IJNSS_ISE_SB_EENSS_ISF_SB_EEEEESI_SJ_SI_SJ_NS1C_6fusion15FusionCallbacksIS1G_NS1K_17LinearCombinationISI_fSI_fLNS_15FloatRoundStyleE2EEESH_S1J_JEEENS4_5SM1004TMEM4LOAD26SM100_TMEM_LOAD_16dp256b2xESZ_NS10_INS11_ILi1ELi4ELi3EEES14_NSS_INS5_IJS15_NSA_ILi16EEEEEENS5_IJS1V_SB_EEEEEEENS4_17SM75_U32x4_LDSM_NENS4_14SM90_TMA_STOREES1Z_NS4_17SM90_U32x4_STSM_NENS4_39AutoVectorizingCopyWithAssumedAlignmentILi128EEEEEEvvEEEEvNT_6ParamsE)
        /*0a18*/ 	.short	0x0380
        /*0a1a*/ 	.short	0x0800


	//----- nvinfo : EIATTR_SW_WAR
	.align		4
.L_55:
        /*0a1c*/ 	.byte	0x04, 0x36
        /*0a1e*/ 	.short	(.L_57 - .L_56)
.L_56:
        /*0a20*/ 	.word	0x00000008
.L_57:


//--------------------- .nv.callgraph             --------------------------
	.section	.nv.callgraph,"",@"SHT_CUDA_CALLGRAPH"
	.align	4
	.sectionentsize	8
	.align		4
        /*0000*/ 	.word	0x00000000
	.align		4
        /*0004*/ 	.word	0xffffffff
	.align		4
        /*0008*/ 	.word	index@(_ZN7cutlass13device_kernelINS_4gemm6kernel13GemmUniversalIN4cute5tupleIJiiiiEEENS1_10collective13CollectiveMmaINS1_35MainloopSm100TmaUmmaWarpSpecializedILi12ELi2ELi4ENS5_IJNS4_1CILi1EEESB_SB_EEEEENS5_IJNSA_ILi64EEENSA_ILi176EEENSA_ILi32EEEEEENS_6half_tENS5_IJlSB_lEEESI_SJ_NS4_8TiledMMAINS4_8MMA_AtomIJNS4_20SM100_MMA_F16BF16_SSISI_SI_fLi64ELi176ELNS4_4UMMA5MajorE0ELSO_0ELNSN_7ScaleInE0ELSP_0EEEEEENS4_6LayoutISC_NS5_IJNSA_ILi0EEEST_ST_EEEEENS5_IJNS4_10UnderscoreESW_SW_EEEEENS4_13SM90_TMA_LOADENS4_14ComposedLayoutINS4_7SwizzleILi2ELi4ELi3EEENS4_18smem_ptr_flag_bitsILi16EEENSS_INS5_IJNSA_ILi8EEESG_EEENS5_IJSG_SB_EEEEEEEvNS4_8identityESZ_S19_vS1A_EENS_8epilogue10collective18CollectiveEpilogueINS1C_23Sm100TmaWarpSpecializedILi2ELi1ELi88ELb1ELb0EEEJSH_NS5_IJNSS_ISE_SB_EENSS_ISF_SB_EEEEESI_SJ_SI_SJ_NS1C_6fusion15FusionCallbacksIS1G_NS1K_17LinearCombinationISI_fSI_fLNS_15FloatRoundStyleE2EEESH_S1J_JEEENS4_5SM1004TMEM4LOAD26SM100_TMEM_LOAD_16dp256b2xESZ_NS10_INS11_ILi1ELi4ELi3EEES14_NSS_INS5_IJS15_NSA_ILi16EEEEEENS5_IJS1V_SB_EEEEEEENS4_17SM75_U32x4_LDSM_NENS4_14SM90_TMA_STOREES1Z_NS4_17SM90_U32x4_STSM_NENS4_39AutoVectorizingCopyWithAssumedAlignmentILi128EEEEEEvvEEEEvNT_6ParamsE)
	.align		4
        /*000c*/ 	.word	index@(__assertfail)
	.align		4
        /*0010*/ 	.word	0x00000000
	.align		4
        /*0014*/ 	.word	0xfffffffe
	.align		4
        /*0018*/ 	.word	0x00000000
	.align		4
        /*001c*/ 	.word	0xfffffffd
	.align		4
        /*0020*/ 	.word	0x00000000
	.align		4
        /*0024*/ 	.word	0xfffffffc


//--------------------- .nv.constant4             --------------------------
	.section	.nv.constant4,"a",@progbits
	.align	8
	.align		8
.nv.constant4:
        /*0000*/ 	.dword	__assertfail
	.align		8
        /*0008*/ 	.dword	__unnamed_1
	.align		8
        /*0010*/ 	.dword	__unnamed_2
	.align		8
        /*0018*/ 	.dword	_ZN40_INTERNAL_3be8fae8_4_k_cu_ec19164d_252644cuda3std3__45__cpo5beginE
	.align		8
        /*0020*/ 	.dword	_ZN40_INTERNAL_3be8fae8_4_k_cu_ec19164d_252644cuda3std3__45__cpo3endE
	.align		8
        /*0028*/ 	.dword	_ZN40_INTERNAL_3be8fae8_4_k_cu_ec19164d_252644cuda3std3__45__cpo6cbeginE
	.align		8
        /*0030*/ 	.dword	_ZN40_INTERNAL_3be8fae8_4_k_cu_ec19164d_252644cuda3std3__45__cpo4cendE
	.align		8
        /*0038*/ 	.dword	_ZN40_INTERNAL_3be8fae8_4_k_cu_ec19164d_252644cuda3std3__442_GLOBAL__N__3be8fae8_4_k_cu_ec19164d_252646ignoreE
	.align		8
        /*0040*/ 	.dword	_ZN40_INTERNAL_3be8fae8_4_k_cu_ec19164d_252644cuda3std3__419piecewise_constructE
	.align		8
        /*0048*/ 	.dword	_ZN40_INTERNAL_3be8fae8_4_k_cu_ec19164d_252644cuda3std3__48in_placeE
	.align		8
        /*0050*/ 	.dword	_ZN40_INTERNAL_3be8fae8_4_k_cu_ec19164d_252644cuda3std6ranges3__45__cpo4swapE
	.align		8
        /*0058*/ 	.dword	_ZN40_INTERNAL_3be8fae8_4_k_cu_ec19164d_252644cuda3std6ranges3__45__cpo9iter_moveE
	.align		8
        /*0060*/ 	.dword	_ZN40_INTERNAL_3be8fae8_4_k_cu_ec19164d_252644cute7productE
	.align		8
        /*0068*/ 	.dword	_ZN40_INTERNAL_3be8fae8_4_k_cu_ec19164d_252644cute1_E
	.align		8
        /*0070*/ 	.dword	$str$25
	.align		8
        /*0078*/ 	.dword	$str$26
	.align		8
        /*0080*/ 	.dword	$str$27
	.align		8
        /*0088*/ 	.dword	$str$28


//--------------------- .text._ZN7cutlass13device_kernelINS_4gemm6kernel13GemmUniversalIN4cute5tupleIJiiiiEEENS1_10collective13CollectiveMmaINS1_35MainloopSm100TmaUmmaWarpSpecializedILi12ELi2ELi4ENS5_IJNS4_1CILi1EEESB_SB_EEEEENS5_IJNSA_ILi64EEENSA_ILi176EEENSA_ILi32EEEEEENS_6half_tENS5_IJlSB_lEEESI_SJ_NS4_8TiledMMAINS4_8MMA_AtomIJNS4_20SM100_MMA_F16BF16_SSISI_SI_fLi64ELi176ELNS4_4UMMA5MajorE0ELSO_0ELNSN_7ScaleInE0ELSP_0EEEEEENS4_6LayoutISC_NS5_IJNSA_ILi0EEEST_ST_EEEEENS5_IJNS4_10UnderscoreESW_SW_EEEEENS4_13SM90_TMA_LOADENS4_14ComposedLayoutINS4_7SwizzleILi2ELi4ELi3EEENS4_18smem_ptr_flag_bitsILi16EEENSS_INS5_IJNSA_ILi8EEESG_EEENS5_IJSG_SB_EEEEEEEvNS4_8identityESZ_S19_vS1A_EENS_8epilogue10collective18CollectiveEpilogueINS1C_23Sm100TmaWarpSpecializedILi2ELi1ELi88ELb1ELb0EEEJSH_NS5_IJNSS_ISE_SB_EENSS_ISF_SB_EEEEESI_SJ_SI_SJ_NS1C_6fusion15FusionCallbacksIS1G_NS1K_17LinearCombinationISI_fSI_fLNS_15FloatRoundStyleE2EEESH_S1J_JEEENS4_5SM1004TMEM4LOAD26SM100_TMEM_LOAD_16dp256b2xESZ_NS10_INS11_ILi1ELi4ELi3EEES14_NSS_INS5_IJS15_NSA_ILi16EEEEEENS5_IJS1V_SB_EEEEEEENS4_17SM75_U32x4_LDSM_NENS4_14SM90_TMA_STOREES1Z_NS4_17SM90_U32x4_STSM_NENS4_39AutoVectorizingCopyWithAssumedAlignmentILi128EEEEEEvvEEEEvNT_6ParamsE --------------------------
	.section	.text._ZN7cutlass13device_kernelINS_4gemm6kernel13GemmUniversalIN4cute5tupleIJiiiiEEENS1_10collective13CollectiveMmaINS1_35MainloopSm100TmaUmmaWarpSpecializedILi12ELi2ELi4ENS5_IJNS4_1CILi1EEESB_SB_EEEEENS5_IJNSA_ILi64EEENSA_ILi176EEENSA_ILi32EEEEEENS_6half_tENS5_IJlSB_lEEESI_SJ_NS4_8TiledMMAINS4_8MMA_AtomIJNS4_20SM100_MMA_F16BF16_SSISI_SI_fLi64ELi176ELNS4_4UMMA5MajorE0ELSO_0ELNSN_7ScaleInE0ELSP_0EEEEEENS4_6LayoutISC_NS5_IJNSA_ILi0EEEST_ST_EEEEENS5_IJNS4_10UnderscoreESW_SW_EEEEENS4_13SM90_TMA_LOADENS4_14ComposedLayoutINS4_7SwizzleILi2ELi4ELi3EEENS4_18smem_ptr_flag_bitsILi16EEENSS_INS5_IJNSA_ILi8EEESG_EEENS5_IJSG_SB_EEEEEEEvNS4_8identityESZ_S19_vS1A_EENS_8epilogue10collective18CollectiveEpilogueINS1C_23Sm100TmaWarpSpecializedILi2ELi1ELi88ELb1ELb0EEEJSH_NS5_IJNSS_ISE_SB_EENSS_ISF_SB_EEEEESI_SJ_SI_SJ_NS1C_6fusion15FusionCallbacksIS1G_NS1K_17LinearCombinationISI_fSI_fLNS_15FloatRoundStyleE2EEESH_S1J_JEEENS4_5SM1004TMEM4LOAD26SM100_TMEM_LOAD_16dp256b2xESZ_NS10_INS11_ILi1ELi4ELi3EEES14_NSS_INS5_IJS15_NSA_ILi16EEEEEENS5_IJS1V_SB_EEEEEEENS4_17SM75_U32x4_LDSM_NENS4_14SM90_TMA_STOREES1Z_NS4_17SM90_U32x4_STSM_NENS4_39AutoVectorizingCopyWithAssumedAlignmentILi128EEEEEEvvEEEEvNT_6ParamsE,"ax",@progbits
	.align	128
.text._ZN7cutlass13device_kernelINS_4gemm6kernel13GemmUniversalIN4cute5tupleIJiiiiEEENS1_10collective13CollectiveMmaINS1_35MainloopSm100TmaUmmaWarpSpecializedILi12ELi2ELi4ENS5_IJNS4_1CILi1EEESB_SB_EEEEENS5_IJNSA_ILi64EEENSA_ILi176EEENSA_ILi32EEEEEENS_6half_tENS5_IJlSB_lEEESI_SJ_NS4_8TiledMMAINS4_8MMA_AtomIJNS4_20SM100_MMA_F16BF16_SSISI_SI_fLi64ELi176ELNS4_4UMMA5MajorE0ELSO_0ELNSN_7ScaleInE0ELSP_0EEEEEENS4_6LayoutISC_NS5_IJNSA_ILi0EEEST_ST_EEEEENS5_IJNS4_10UnderscoreESW_SW_EEEEENS4_13SM90_TMA_LOADENS4_14ComposedLayoutINS4_7SwizzleILi2ELi4ELi3EEENS4_18smem_ptr_flag_bitsILi16EEENSS_INS5_IJNSA_ILi8EEESG_EEENS5_IJSG_SB_EEEEEEEvNS4_8identityESZ_S19_vS1A_EENS_8epilogue10collective18CollectiveEpilogueINS1C_23Sm100TmaWarpSpecializedILi2ELi1ELi88ELb1ELb0EEEJSH_NS5_IJNSS_ISE_SB_EENSS_ISF_SB_EEEEESI_SJ_SI_SJ_NS1C_6fusion15FusionCallbacksIS1G_NS1K_17LinearCombinationISI_fSI_fLNS_15FloatRoundStyleE2EEESH_S1J_JEEENS4_5SM1004TMEM4LOAD26SM100_TMEM_LOAD_16dp256b2xESZ_NS10_INS11_ILi1ELi4ELi3EEES14_NSS_INS5_IJS15_NSA_ILi16EEEEEENS5_IJS1V_SB_EEEEEEENS4_17SM75_U32x4_LDSM_NENS4_14SM90_TMA_STOREES1Z_NS4_17SM90_U32x4_STSM_NENS4_39AutoVectorizingCopyWithAssumedAlignmentILi128EEEEEEvvEEEEvNT_6ParamsE:
        .type           _ZN7cutlass13device_kernelINS_4gemm6kernel13GemmUniversalIN4cute5tupleIJiiiiEEENS1_10collective13CollectiveMmaINS1_35MainloopSm100TmaUmmaWarpSpecializedILi12ELi2ELi4ENS5_IJNS4_1CILi1EEESB_SB_EEEEENS5_IJNSA_ILi64EEENSA_ILi176EEENSA_ILi32EEEEEENS_6half_tENS5_IJlSB_lEEESI_SJ_NS4_8TiledMMAINS4_8MMA_AtomIJNS4_20SM100_MMA_F16BF16_SSISI_SI_fLi64ELi176ELNS4_4UMMA5MajorE0ELSO_0ELNSN_7ScaleInE0ELSP_0EEEEEENS4_6LayoutISC_NS5_IJNSA_ILi0EEEST_ST_EEEEENS5_IJNS4_10UnderscoreESW_SW_EEEEENS4_13SM90_TMA_LOADENS4_14ComposedLayoutINS4_7SwizzleILi2ELi4ELi3EEENS4_18smem_ptr_flag_bitsILi16EEENSS_INS5_IJNSA_ILi8EEESG_EEENS5_IJSG_SB_EEEEEEEvNS4_8identityESZ_S19_vS1A_EENS_8epilogue10collective18CollectiveEpilogueINS1C_23Sm100TmaWarpSpecializedILi2ELi1ELi88ELb1ELb0EEEJSH_NS5_IJNSS_ISE_SB_EENSS_ISF_SB_EEEEESI_SJ_SI_SJ_NS1C_6fusion15FusionCallbacksIS1G_NS1K_17LinearCombinationISI_fSI_fLNS_15FloatRoundStyleE2EEESH_S1J_JEEENS4_5SM1004TMEM4LOAD26SM100_TMEM_LOAD_16dp256b2xESZ_NS10_INS11_ILi1ELi4ELi3EEES14_NSS_INS5_IJS15_NSA_ILi16EEEEEENS5_IJS1V_SB_EEEEEEENS4_17SM75_U32x4_LDSM_NENS4_14SM90_TMA_STOREES1Z_NS4_17SM90_U32x4_STSM_NENS4_39AutoVectorizingCopyWithAssumedAlignmentILi128EEEEEEvvEEEEvNT_6ParamsE,@function
        .size           _ZN7cutlass13device_kernelINS_4gemm6kernel13GemmUniversalIN4cute5tupleIJiiiiEEENS1_10collective13CollectiveMmaINS1_35MainloopSm100TmaUmmaWarpSpecializedILi12ELi2ELi4ENS5_IJNS4_1CILi1EEESB_SB_EEEEENS5_IJNSA_ILi64EEENSA_ILi176EEENSA_ILi32EEEEEENS_6half_tENS5_IJlSB_lEEESI_SJ_NS4_8TiledMMAINS4_8MMA_AtomIJNS4_20SM100_MMA_F16BF16_SSISI_SI_fLi64ELi176ELNS4_4UMMA5MajorE0ELSO_0ELNSN_7ScaleInE0ELSP_0EEEEEENS4_6LayoutISC_NS5_IJNSA_ILi0EEEST_ST_EEEEENS5_IJNS4_10UnderscoreESW_SW_EEEEENS4_13SM90_TMA_LOADENS4_14ComposedLayoutINS4_7SwizzleILi2ELi4ELi3EEENS4_18smem_ptr_flag_bitsILi16EEENSS_INS5_IJNSA_ILi8EEESG_EEENS5_IJSG_SB_EEEEEEEvNS4_8identityESZ_S19_vS1A_EENS_8epilogue10collective18CollectiveEpilogueINS1C_23Sm100TmaWarpSpecializedILi2ELi1ELi88ELb1ELb0EEEJSH_NS5_IJNSS_ISE_SB_EENSS_ISF_SB_EEEEESI_SJ_SI_SJ_NS1C_6fusion15FusionCallbacksIS1G_NS1K_17LinearCombinationISI_fSI_fLNS_15FloatRoundStyleE2EEESH_S1J_JEEENS4_5SM1004TMEM4LOAD26SM100_TMEM_LOAD_16dp256b2xESZ_NS10_INS11_ILi1ELi4ELi3EEES14_NSS_INS5_IJS15_NSA_ILi16EEEEEENS5_IJS1V_SB_EEEEEEENS4_17SM75_U32x4_LDSM_NENS4_14SM90_TMA_STOREES1Z_NS4_17SM90_U32x4_STSM_NENS4_39AutoVectorizingCopyWithAssumedAlignmentILi128EEEEEEvvEEEEvNT_6ParamsE,(.L_x_172 - _ZN7cutlass13device_kernelINS_4gemm6kernel13GemmUniversalIN4cute5tupleIJiiiiEEENS1_10collective13CollectiveMmaINS1_35MainloopSm100TmaUmmaWarpSpecializedILi12ELi2ELi4ENS5_IJNS4_1CILi1EEESB_SB_EEEEENS5_IJNSA_ILi64EEENSA_ILi176EEENSA_ILi32EEEEEENS_6half_tENS5_IJlSB_lEEESI_SJ_NS4_8TiledMMAINS4_8MMA_AtomIJNS4_20SM100_MMA_F16BF16_SSISI_SI_fLi64ELi176ELNS4_4UMMA5MajorE0ELSO_0ELNSN_7ScaleInE0ELSP_0EEEEEENS4_6LayoutISC_NS5_IJNSA_ILi0EEEST_ST_EEEEENS5_IJNS4_10UnderscoreESW_SW_EEEEENS4_13SM90_TMA_LOADENS4_14ComposedLayoutINS4_7SwizzleILi2ELi4ELi3EEENS4_18smem_ptr_flag_bitsILi16EEENSS_INS5_IJNSA_ILi8EEESG_EEENS5_IJSG_SB_EEEEEEEvNS4_8identityESZ_S19_vS1A_EENS_8epilogue10collective18CollectiveEpilogueINS1C_23Sm100TmaWarpSpecializedILi2ELi1ELi88ELb1ELb0EEEJSH_NS5_IJNSS_ISE_SB_EENSS_ISF_SB_EEEEESI_SJ_SI_SJ_NS1C_6fusion15FusionCallbacksIS1G_NS1K_17LinearCombinationISI_fSI_fLNS_15FloatRoundStyleE2EEESH_S1J_JEEENS4_5SM1004TMEM4LOAD26SM100_TMEM_LOAD_16dp256b2xESZ_NS10_INS11_ILi1ELi4ELi3EEES14_NSS_INS5_IJS15_NSA_ILi16EEEEEENS5_IJS1V_SB_EEEEEEENS4_17SM75_U32x4_LDSM_NENS4_14SM90_TMA_STOREES1Z_NS4_17SM90_U32x4_STSM_NENS4_39AutoVectorizingCopyWithAssumedAlignmentILi128EEEEEEvvEEEEvNT_6ParamsE)
        .other          _ZN7cutlass13device_kernelINS_4gemm6kernel13GemmUniversalIN4cute5tupleIJiiiiEEENS1_10collective13CollectiveMmaINS1_35MainloopSm100TmaUmmaWarpSpecializedILi12ELi2ELi4ENS5_IJNS4_1CILi1EEESB_SB_EEEEENS5_IJNSA_ILi64EEENSA_ILi176EEENSA_ILi32EEEEEENS_6half_tENS5_IJlSB_lEEESI_SJ_NS4_8TiledMMAINS4_8MMA_AtomIJNS4_20SM100_MMA_F16BF16_SSISI_SI_fLi64ELi176ELNS4_4UMMA5MajorE0ELSO_0ELNSN_7ScaleInE0ELSP_0EEEEEENS4_6LayoutISC_NS5_IJNSA_ILi0EEEST_ST_EEEEENS5_IJNS4_10UnderscoreESW_SW_EEEEENS4_13SM90_TMA_LOADENS4_14ComposedLayoutINS4_7SwizzleILi2ELi4ELi3EEENS4_18smem_ptr_flag_bitsILi16EEENSS_INS5_IJNSA_ILi8EEESG_EEENS5_IJSG_SB_EEEEEEEvNS4_8identityESZ_S19_vS1A_EENS_8epilogue10collective18CollectiveEpilogueINS1C_23Sm100TmaWarpSpecializedILi2ELi1ELi88ELb1ELb0EEEJSH_NS5_IJNSS_ISE_SB_EENSS_ISF_SB_EEEEESI_SJ_SI_SJ_NS1C_6fusion15FusionCallbacksIS1G_NS1K_17LinearCombinationISI_fSI_fLNS_15FloatRoundStyleE2EEESH_S1J_JEEENS4_5SM1004TMEM4LOAD26SM100_TMEM_LOAD_16dp256b2xESZ_NS10_INS11_ILi1ELi4ELi3EEES14_NSS_INS5_IJS15_NSA_ILi16EEEEEENS5_IJS1V_SB_EEEEEEENS4_17SM75_U32x4_LDSM_NENS4_14SM90_TMA_STOREES1Z_NS4_17SM90_U32x4_STSM_NENS4_39AutoVectorizingCopyWithAssumedAlignmentILi128EEEEEEvvEEEEvNT_6ParamsE,@"STO_CUDA_ENTRY STV_DEFAULT"
_ZN7cutlass13device_kernelINS_4gemm6kernel13GemmUniversalIN4cute5tupleIJiiiiEEENS1_10collective13CollectiveMmaINS1_35MainloopSm100TmaUmmaWarpSpecializedILi12ELi2ELi4ENS5_IJNS4_1CILi1EEESB_SB_EEEEENS5_IJNSA_ILi64EEENSA_ILi176EEENSA_ILi32EEEEEENS_6half_tENS5_IJlSB_lEEESI_SJ_NS4_8TiledMMAINS4_8MMA_AtomIJNS4_20SM100_MMA_F16BF16_SSISI_SI_fLi64ELi176ELNS4_4UMMA5MajorE0ELSO_0ELNSN_7ScaleInE0ELSP_0EEEEEENS4_6LayoutISC_NS5_IJNSA_ILi0EEEST_ST_EEEEENS5_IJNS4_10UnderscoreESW_SW_EEEEENS4_13SM90_TMA_LOADENS4_14ComposedLayoutINS4_7SwizzleILi2ELi4ELi3EEENS4_18smem_ptr_flag_bitsILi16EEENSS_INS5_IJNSA_ILi8EEESG_EEENS5_IJSG_SB_EEEEEEEvNS4_8identityESZ_S19_vS1A_EENS_8epilogue10collective18CollectiveEpilogueINS1C_23Sm100TmaWarpSpecializedILi2ELi1ELi88ELb1ELb0EEEJSH_NS5_IJNSS_ISE_SB_EENSS_ISF_SB_EEEEESI_SJ_SI_SJ_NS1C_6fusion15FusionCallbacksIS1G_NS1K_17LinearCombinationISI_fSI_fLNS_15FloatRoundStyleE2EEESH_S1J_JEEENS4_5SM1004TMEM4LOAD26SM100_TMEM_LOAD_16dp256b2xESZ_NS10_INS11_ILi1ELi4ELi3EEES14_NSS_INS5_IJS15_NSA_ILi16EEEEEENS5_IJS1V_SB_EEEEEEENS4_17SM75_U32x4_LDSM_NENS4_14SM90_TMA_STOREES1Z_NS4_17SM90_U32x4_STSM_NENS4_39AutoVectorizingCopyWithAssumedAlignmentILi128EEEEEEvvEEEEvNT_6ParamsE:
[----:B------:R-:W1:Y:S01]  /*0000*/  LDC R1, c[0x0][0x37c] ;  /* 0x0000df00ff017b82 */ /* 0x000e620000000800 */
[----:B------:R-:W2:Y:S01]  /*0010*/  S2R R241, SR_TID.X ;  /* 0x0000000000f17919 */ /* 0x000ea20000002100 */
[----:B------:R-:W3:Y:S01]  /*0020*/  LDCU.64 UR4, c[0x0][0x890] ;  /* 0x00011200ff0477ac */ /* 0x000ee20008000a00 */
[----:B------:R-:W-:Y:S02]  /*0030*/  PRMT R230, RZ, 0x7610, R230 ;  /* 0x00007610ffe67816 */ /* 0x000fe400000000e6 */
[----:B------:R-:W-:Y:S01]  /*0040*/  ELECT P5, URZ, PT ;  /* 0x0000000000ff782f */ /* 0x000fe200038a0000 */
[----:B------:R-:W4:Y:S01]  /*0050*/  LDCU.64 UR46, c[0x0][0x358] ;  /* 0x00006b00ff2e77ac */ /* 0x000f220008000a00 */
[----:B---3--:R-:W-:-:S04]  /*0060*/  UISETP.NE.U32.AND UP0, UPT, UR4, URZ, UPT ;  /* 0x000000ff0400728c */ /* 0x008fc8000bf05070 */
[----:B------:R-:W-:Y:S01]  /*0070*/  UISETP.NE.AND.EX UP0, UPT, UR5, URZ, UPT, UP0 ;  /* 0x000000ff0500728c */ /* 0x000fe2000bf05300 */
[----:B--2---:R-:W-:-:S05]  /*0080*/  SHF.R.U32.HI R235, RZ, 0x5, R241 ;  /* 0x00000005ffeb7819 */ /* 0x004fca00000116f1 */
[----:B------:R-:W2:Y:S02]  /*0090*/  SHFL.IDX PT, R0, R235, RZ, 0x1f ;  /* 0x00001fffeb007589 */ /* 0x000ea400000e0000 */
[----:B--2---:R-:W-:Y:S01]  /*00a0*/  R2UR UR8, R0 ;  /* 0x00000000000872ca */ /* 0x004fe200000e0000 */
[----:B-1--4-:R-:W-:-:S14]  /*00b0*/  BRA.U UP0, `(.L_x_0) ;  /* 0x00000001002c7547 */ /* 0x012fdc000b800000 */
[----:B------:R-:W1:Y:S02]  /*00c0*/  LDCU.64 UR6, c[0x0][0x888] ;  /* 0x00011100ff0677ac */ /* 0x000e640008000a00 */
[----:B-1----:R-:W-:-:S04]  /*00d0*/  UISETP.NE.U32.AND UP0, UPT, UR6, URZ, UPT ;  /* 0x000000ff0600728c */ /* 0x002fc8000bf05070 */
[----:B------:R-:W-:-:S09]  /*00e0*/  UISETP.NE.AND.EX UP0, UPT, UR7, URZ, UPT, UP0 ;  /* 0x000000ff0700728c */ /* 0x000fd2000bf05300 */
[----:B------:R-:W-:Y:S05]  /*00f0*/  BRA.U !UP0, `(.L_x_1) ;  /* 0x0000000108107547 */ /* 0x000fea000b800000 */
[----:B------:R-:W1:Y:S02]  /*0100*/  LDC.64 R2, c[0x0][0x888] ;  /* 0x00022200ff027b82 */ /* 0x000e640000000a00 */
[----:B-1----:R1:W5:Y:S01]  /*0110*/  LDG.E R117, desc[UR46][R2.64] ;  /* 0x0000002e02757981 */ /* 0x002362000c1e1900 */
[----:B------:R-:W-:Y:S01]  /*0120*/  HFMA2 R230, -RZ, RZ, 0, 5.9604644775390625e-08 ;  /* 0x00000001ffe67431 */ /* 0x000fe200000001ff */
[----:B------:R-:W-:Y:S05]  /*0130*/  BRA `(.L_x_0) ;  /* 0x00000000000c7947 */ /* 0x000fea0003800000 */
.L_x_1:
[----:B------:R-:W1:Y:S01]  /*0140*/  LDCU UR6, c[0x0][0x880] ;  /* 0x00011000ff0677ac */ /* 0x000e620008000800 */
[----:B------:R-:W-:Y:S01]  /*0150*/  HFMA2 R230, -RZ, RZ, 0, 5.9604644775390625e-08 ;  /* 0x00000001ffe67431 */ /* 0x000fe200000001ff */
[----:B-1----:R-:W-:-:S07]  /*0160*/  MOV R117, UR6 ;  /* 0x0000000600757c02 */ /* 0x002fce0008000f00 */
.L_x_0:
[----:B------:R-:W2:Y:S02]  /*0170*/  LDCU.64 UR6, c[0x0][0x8b0] ;  /* 0x00011600ff0677ac */ /* 0x000ea40008000a00 */
[----:B--2---:R-:W-:-:S04]  /*0180*/  UISETP.NE.U32.AND UP0, UPT, UR6, URZ, UPT ;  /* 0x000000ff0600728c */ /* 0x004fc8000bf05070 */
[----:B------:R-:W-:-:S09]  /*0190*/  UISETP.NE.AND.EX UP0, UPT, UR7, URZ, UPT, UP0 ;  /* 0x000000ff0700728c */ /* 0x000fd2000bf05300 */
[----:B------:R-:W-:Y:S05]  /*01a0*/  BRA.U UP0, `(.L_x_2) ;  /* 0x0000000100247547 */ /* 0x000fea000b800000 */
[----:B------:R-:W2:Y:S02]  /*01b0*/  LDCU.64 UR6, c[0x0][0x8a8] ;  /* 0x00011500ff0677ac */ /* 0x000ea40008000a00 */
[----:B--2---:R-:W-:-:S04]  /*01c0*/  UISETP.NE.U32.AND UP0, UPT, UR6, URZ, UPT ;  /* 0x000000ff0600728c */ /* 0x004fc8000bf05070 */
[----:B------:R-:W-:-:S09]  /*01d0*/  UISETP.NE.AND.EX UP0, UPT, UR7, URZ, UPT, UP0 ;  /* 0x000000ff0700728c */ /* 0x000fd2000bf05300 */
[----:B------:R-:W-:Y:S05]  /*01e0*/  BRA.U !UP0, `(.L_x_3) ;  /* 0x00000001080c7547 */ /* 0x000fea000b800000 */
[----:B------:R-:W2:Y:S02]  /*01f0*/  LDC.64 R114, c[0x0][0x8a8] ;  /* 0x00022a00ff727b82 */ /* 0x000ea40000000a00 */
[----:B--2---:R2:W5:Y:S01]  /*0200*/  LDG.E R114, desc[UR46][R114.64] ;  /* 0x0000002e72727981 */ /* 0x004562000c1e1900 */
[----:B------:R-:W-:Y:S05]  /*0210*/  BRA `(.L_x_2) ;  /* 0x0000000000087947 */ /* 0x000fea0003800000 */
.L_x_3:
[----:B------:R-:W2:Y:S02]  /*0220*/  LDCU UR6, c[0x0][0x8a0] ;  /* 0x00011400ff0677ac */ /* 0x000ea40008000800 */
[----:B--2---:R-:W-:Y:S02]  /*0230*/  MOV R114, UR6 ;  /* 0x0000000600727c02 */ /* 0x004fe40008000f00 */
.L_x_2:
[----:B------:R-:W-:Y:S01]  /*0240*/  IMAD.U32 R0, RZ, RZ, UR8 ;  /* 0x00000008ff007e24 */ /* 0x000fe2000f8e00ff */
[----:B------:R-:W-:Y:S04]  /*0250*/  BSSY.RECONVERGENT B0, `(.L_x_4) ;  /* 0x000000c000007945 */ /* 0x000fe80003800200 */
[C---:B------:R-:W-:Y:S02]  /*0260*/  ISETP.NE.OR P1, PT, R0.reuse, 0x1, !P5 ;  /* 0x000000010000780c */ /* 0x040fe40006f25670 */
[----:B------:R-:W-:-:S11]  /*0270*/  ISETP.NE.OR P0, PT, R0, 0x3, !P5 ;  /* 0x000000030000780c */ /* 0x000fd60006f05670 */
[----:B------:R-:W-:Y:S05]  /*0280*/  @P1 BRA `(.L_x_5) ;  /* 0x0000000000201947 */ /* 0x000fea0003800000 */
[----:B------:R-:W3:Y:S02]  /*0290*/  LDCU.64 UR6, c[0x0][0x348] ;  /* 0x00006900ff0677ac */ /* 0x000ee40008000a00 */
[----:B---3--:R-:W-:Y:S02]  /*02a0*/  UIADD3 UR10, UP1, UPT, UR6, 0x80, URZ ;  /* 0x00000080060a7890 */ /* 0x008fe4000ff3e0ff */
[----:B------:R-:W-:Y:S02]  /*02b0*/  UIADD3 UR6, UP0, UPT, UR6, 0x180, URZ ;  /* 0x0000018006067890 */ /* 0x000fe4000ff1e0ff */
[----:B------:R-:W-:Y:S02]  /*02c0*/  UIADD3.X UR11, UPT, UPT, URZ, UR7, URZ, UP1, !UPT ;  /* 0x00000007ff0b7290 */ /* 0x000fe40008ffe4ff */
[----:B------:R-:W-:-:S07]  /*02d0*/  UIADD3.X UR7, UPT, UPT, URZ, UR7, URZ, UP0, !UPT ;  /* 0x00000007ff077290 */ /* 0x000fce00087fe4ff */
[----:B------:R3:W-:Y:S02]  /*02e0*/  UTMACCTL.PF [UR10] ;  /* 0x000000000a0079b9 */ /* 0x0007e40008040000 */
[----:B------:R3:W-:Y:S02]  /*02f0*/  UTMACCTL.PF [UR6] ;  /* 0x00000000060079b9 */ /* 0x0007e40008040000 */
[----:B---3--:R-:W-:Y:S01]  /*0300*/  NOP ;  /* 0x0000000000007918 */ /* 0x008fe20000000000 */
.L_x_5:
[----:B------:R-:W-:Y:S05]  /*0310*/  BSYNC.RECONVERGENT B0 ;  /* 0x0000000000007941 */ /* 0x000fea0003800200 */
.L_x_4:
[----:B------:R-:W-:Y:S04]  /*0320*/  BSSY.RECONVERGENT B0, `(.L_x_6) ;  /* 0x000000a000007945 */ /* 0x000fe80003800200 */
        /* <DEDUP_REMOVED lines=9> */
.L_x_7:
[----:B------:R-:W-:Y:S05]  /*03c0*/  BSYNC.RECONVERGENT B0 ;  /* 0x0000000000007941 */ /* 0x000fea0003800200 */
.L_x_6:
[----:B------:R-:W3:Y:S01]  /*03d0*/  LDCU.64 UR6, c[0x0][0x888] ;  /* 0x00011100ff0677ac */ /* 0x000ee20008000a00 */
[----:B------:R-:W-:Y:S02]  /*03e0*/  UISETP.EQ.U32.AND UP1, UPT, UR4, URZ, UPT ;  /* 0x000000ff0400728c */ /* 0x000fe4000bf22070 */
[----:B------:R-:W-:Y:S02]  /*03f0*/  UPLOP3.LUT UP2, UPT, UPT, UPT, UPT, 0x80, 0x8 ;  /* 0x000000000008789c */ /* 0x000fe40003f4f070 */
[----:B---3--:R-:W-:-:S04]  /*0400*/  UISETP.NE.U32.AND UP0, UPT, UR6, URZ, UPT ;  /* 0x000000ff0600728c */ /* 0x008fc8000bf05070 */
[----:B------:R-:W-:-:S04]  /*0410*/  UISETP.NE.AND.EX UP0, UPT, UR7, URZ, UPT, UP0 ;  /* 0x000000ff0700728c */ /* 0x000fc8000bf05300 */
[----:B------:R-:W-:-:S04]  /*0420*/  UISETP.EQ.OR.EX UP3, UPT, UR5, URZ, !UP0, UP1 ;  /* 0x000000ff0500728c */ /* 0x000fc8000c762710 */
[----:B------:R-:W-:-:S05]  /*0430*/  UP2UR UR58, UPR, URZ, 0x8 ;  /* 0x00000008ff3a7883 */ /* 0x000fca0008000000 */
[----:B------:R-:W-:Y:S07]  /*0440*/  BRA.U !UP3, `(.L_x_8) ;  /* 0x000000010b207547 */ /* 0x000fee000b800000 */
[----:B------:R-:W-:Y:S01]  /*0450*/  UISETP.NE.U32.AND UP2, UPT, UR4, URZ, UPT ;  /* 0x000000ff0400728c */ /* 0x000fe2000bf45070 */
[----:B-----5:R-:W-:Y:S01]  /*0460*/  FSETP.NEU.AND P0, PT, R117, RZ, PT ;  /* 0x000000ff7500720b */ /* 0x020fe20003f0d000 */
[----:B------:R-:W-:Y:S02]  /*0470*/  USEL UR4, URZ, 0xffffffff, UP0 ;  /* 0xffffffffff047887 */ /* 0x000fe40008000000 */
[----:B------:R-:W-:-:S10]  /*0480*/  UISETP.NE.AND.EX UP2, UPT, UR5, URZ, UPT, UP2 ;  /* 0x000000ff0500728c */ /* 0x000fd4000bf45320 */
[----:B------:R-:W-:Y:S01]  /*0490*/  VOTEU.ANY UP1, P0 ;  /* 0x0000000000ff7886 */ /* 0x000fe20000020100 */
[----:B------:R-:W-:-:S04]  /*04a0*/  @!UP2 USEL UR4, URZ, 0xffffffff, UP1 ;  /* 0xffffffffff04a887 */ /* 0x000fc80008800000 */
[----:B------:R-:W-:-:S04]  /*04b0*/  ULOP3.LUT UR4, UR4, 0x1, URZ, 0xc0, !UPT ;  /* 0x0000000104047892 */ /* 0x000fc8000f8ec0ff */
[----:B------:R-:W-:-:S11]  /*04c0*/  UISETP.NE.U32.AND UP2, UPT, UR4, 0x1, UPT ;  /* 0x000000010400788c */ /* 0x000fd6000bf45070 */
.L_x_8:
[----:B-1----:R-:W1:Y:S01]  /*04d0*/  SHFL.IDX PT, R2, R235, RZ, 0x1f ;  /* 0x00001fffeb027589 */ /* 0x002e6200000e0000 */
[----:B------:R-:W-:-:S04]  /*04e0*/  UISETP.NE.AND UP1, UPT, UR8, 0x2, UPT ;  /* 0x000000020800788c */ /* 0x000fc8000bf25270 */
[----:B------:R-:W-:Y:S01]  /*04f0*/  USEL UR7, URZ, 0x1, UP1 ;  /* 0x00000001ff077887 */ /* 0x000fe20008800000 */
[----:B-1----:R-:W-:-:S13]  /*0500*/  ISETP.NE.AND P0, PT, R2, RZ, PT ;  /* 0x000000ff0200720c */ /* 0x002fda0003f05270 */
[----:B------:R-:W-:Y:S05]  /*0510*/  @P0 BRA `(.L_x_9) ;  /* 0x0000000000940947 */ /* 0x000fea0003800000 */
[----:B------:R-:W-:Y:S01]  /*0520*/  ELECT P0, URZ, PT ;  /* 0x0000000000ff782f */ /* 0x000fe20003800000 */
[----:B------:R-:W-:-:S12]  /*0530*/  BSSY.RECONVERGENT B0, `(.L_x_9) ;  /* 0x0000023000007945 */ /* 0x000fd80003800200 */
[----:B------:R-:W-:Y:S05]  /*0540*/  @!P0 BRA `(.L_x_10) ;  /* 0x0000000000848947 */ /* 0x000fea0003800000 */
[----:B------:R-:W1:Y:S01]  /*0550*/  S2UR UR5, SR_CgaCtaId ;  /* 0x00000000000579c3 */ /* 0x000e620000008800 */
[----:B------:R-:W-:Y:S01]  /*0560*/  UMOV UR6, 0x400 ;  /* 0x0000040000067882 */ /* 0x000fe20000000000 */
[----:B------:R-:W-:Y:S02]  /*0570*/  UMOV UR4, 0x1 ;  /* 0x0000000100047882 */ /* 0x000fe40000000000 */
[----:B------:R-:W-:-:S04]  /*0580*/  UIADD3 UR10, UPT, UPT, -UR4, 0x100000, URZ ;  /* 0x00100000040a7890 */ /* 0x000fc8000fffe1ff */
[----:B------:R-:W-:Y:S02]  /*0590*/  USHF.L.U32 UR11, UR10, 0xb, URZ ;  /* 0x0000000b0a0b7899 */ /* 0x000fe400080006ff */
[----:B------:R-:W-:Y:S02]  /*05a0*/  USHF.L.U32 UR10, UR10, 0x1, URZ ;  /* 0x000000010a0a7899 */ /* 0x000fe400080006ff */
[----:B-1----:R-:W-:Y:S01]  /*05b0*/  ULEA UR5, UR5, UR6, 0x18 ;  /* 0x0000000605057291 */ /* 0x002fe2000f8ec0ff */
[----:B------:R-:W1:Y:S11]  /*05c0*/  FENCE.VIEW.ASYNC.S ;  /* 0x00000000000073c6 */ /* 0x000e760000000000 */
[----:B-1----:R1:W3:Y:S01]  /*05d0*/  SYNCS.EXCH.64 URZ, [UR5], UR10 ;  /* 0x0000000a05ff75b2 */ /* 0x0022e20008000100 */
[----:B------:R1:W4:Y:S01]  /*05e0*/  SYNCS.EXCH.64 URZ, [UR5+0x60], UR10 ;  /* 0x0000600a05ff75b2 */ /* 0x0003220008000100 */
[----:B------:R1:W1:Y:S01]  /*05f0*/  SYNCS.EXCH.64 URZ, [UR5+0x8], UR10 ;  /* 0x0000080a05ff75b2 */ /* 0x0002620008000100 */
        /* <DEDUP_REMOVED lines=21> */
[----:B---3--:R-:W-:Y:S01]  /*0750*/  NOP ;  /* 0x0000000000007918 */ /* 0x008fe20000000000 */
.L_x_10:
[----:B-1----:R-:W-:Y:S05]  /*0760*/  BSYNC.RECONVERGENT B0 ;  /* 0x0000000000007941 */ /* 0x002fea0003800200 */
.L_x_9:
[----:B------:R-:W1:Y:S01]  /*0770*/  SHFL.IDX PT, R2, R235, RZ, 0x1f ;  /* 0x00001fffeb027589 */ /* 0x000e6200000e0000 */
[----:B------:R-:W-:Y:S01]  /*0780*/  NOP ;  /* 0x0000000000007918 */ /* 0x000fe20000000000 */
[----:B-1----:R-:W-:-:S13]  /*0790*/  ISETP.NE.AND P0, PT, R2, 0x1, PT ;  /* 0x000000010200780c */ /* 0x002fda0003f05270 */
[----:B------:R-:W-:Y:S05]  /*07a0*/  @P0 BRA `(.L_x_11) ;  /* 0x0000000000480947 */ /* 0x000fea0003800000 */
[----:B------:R-:W1:Y:S01]  /*07b0*/  S2UR UR6, SR_CgaCtaId ;  /* 0x00000000000679c3 */ /* 0x000e620000008800 */
[----:B------:R-:W-:Y:S01]  /*07c0*/  UMOV UR9, 0x400 ;  /* 0x0000040000097882 */ /* 0x000fe20000000000 */
[----:B------:R-:W-:Y:S01]  /*07d0*/  UMOV UR5, 0x20 ;  /* 0x0000002000057882 */ /* 0x000fe20000000000 */
[----:B------:R-:W-:Y:S01]  /*07e0*/  UMOV UR4, 0x80 ;  /* 0x0000008000047882 */ /* 0x000fe20000000000 */
[----:B------:R-:W-:-:S04]  /*07f0*/  UIADD3 UR10, UPT, UPT, -UR5, 0x100000, URZ ;  /* 0x00100000050a7890 */ /* 0x000fc8000fffe1ff */
[----:B------:R-:W-:Y:S02]  /*0800*/  USHF.L.U32 UR11, UR10, 0xb, URZ ;  /* 0x0000000b0a0b7899 */ /* 0x000fe400080006ff */
[----:B------:R-:W-:Y:S02]  /*0810*/  USHF.L.U32 UR10, UR10, 0x1, URZ ;  /* 0x000000010a0a7899 */ /* 0x000fe400080006ff */
[----:B------:R-:W-:-:S04]  /*0820*/  UIADD3 UR4, UPT, UPT, -UR4, 0x100000, URZ ;  /* 0x0010000004047890 */ /* 0x000fc8000fffe1ff */
[----:B------:R-:W-:Y:S02]  /*0830*/  USHF.L.U32 UR5, UR4, 0xb, URZ ;  /* 0x0000000b04057899 */ /* 0x000fe400080006ff */
[----:B------:R-:W-:Y:S01]  /*0840*/  USHF.L.U32 UR4, UR4, 0x1, URZ ;  /* 0x0000000104047899 */ /* 0x000fe200080006ff */
[----:B------:R-:W-:Y:S01]  /*0850*/  ELECT P0, URZ, PT ;  /* 0x0000000000ff782f */ /* 0x000fe20003800000 */
[----:B-1----:R-:W-:Y:S01]  /*0860*/  ULEA UR6, UR6, UR9, 0x18 ;  /* 0x0000000906067291 */ /* 0x002fe2000f8ec0ff */
[----:B------:R-:W1:Y:S11]  /*0870*/  FENCE.VIEW.ASYNC.S ;  /* 0x00000000000073c6 */ /* 0x000e760000000000 */
[----:B-1----:R1:W3:Y:S01]  /*0880*/  SYNCS.EXCH.64 URZ, [UR6+0xc0], UR10 ;  /* 0x0000c00a06ff75b2 */ /* 0x0022e20008000100 */
[----:B------:R1:W1:Y:S01]  /*0890*/  SYNCS.EXCH.64 URZ, [UR6+0xd0], UR4 ;  /* 0x0000d00406ff75b2 */ /* 0x0002620008000100 */
[----:B------:R1:W1:Y:S01]  /*08a0*/  SYNCS.EXCH.64 URZ, [UR6+0xc8], UR10 ;  /* 0x0000c80a06ff75b2 */ /* 0x0002620008000100 */
[----:B------:R1:W1:Y:S01]  /*08b0*/  SYNCS.EXCH.64 URZ, [UR6+0xd8], UR4 ;  /* 0x0000d80406ff75b2 */ /* 0x0002620008000100 */
[----:B------:R-:W-:Y:S01]  /*08c0*/  NOP ;  /* 0x0000000000007918 */ /* 0x000fe20000000000 */
.L_x_11:
[----:B------:R-:W2:Y:S01]  /*08d0*/  SHFL.IDX PT, R2, R235, RZ, 0x1f ;  /* 0x00001fffeb027589 */ /* 0x000ea200000e0000 */
[----:B------:R-:W-:Y:S01]  /*08e0*/  NOP ;  /* 0x0000000000007918 */ /* 0x000fe20000000000 */
[----:B--2---:R-:W-:-:S13]  /*08f0*/  ISETP.NE.AND P0, PT, R2, 0x3, PT ;  /* 0x000000030200780c */ /* 0x004fda0003f05270 */
[----:B------:R-:W-:Y:S05]  /*0900*/  @P0 BRA `(.L_x_12) ;  /* 0x0000000000300947 */ /* 0x000fea0003800000 */
[----:B-1----:R-:W1:Y:S01]  /*0910*/  S2UR UR5, SR_CgaCtaId ;  /* 0x00000000000579c3 */ /* 0x002e620000008800 */
[----:B------:R-:W-:Y:S01]  /*0920*/  UMOV UR6, 0x400 ;  /* 0x0000040000067882 */ /* 0x000fe20000000000 */
[----:B------:R-:W-:Y:S01]  /*0930*/  UMOV UR4, 0x20 ;  /* 0x0000002000047882 */ /* 0x000fe20000000000 */
[----:B------:R-:W-:Y:S01]  /*0940*/  ELECT P0, URZ, PT ;  /* 0x0000000000ff782f */ /* 0x000fe20003800000 */
[----:B------:R-:W-:-:S04]  /*0950*/  UIADD3 UR10, UPT, UPT, -UR4, 0x100000, URZ ;  /* 0x00100000040a7890 */ /* 0x000fc8000fffe1ff */
[----:B------:R-:W-:Y:S02]  /*0960*/  USHF.L.U32 UR11, UR10, 0xb, URZ ;  /* 0x0000000b0a0b7899 */ /* 0x000fe400080006ff */
[----:B------:R-:W-:Y:S02]  /*0970*/  USHF.L.U32 UR10, UR10, 0x1, URZ ;  /* 0x000000010a0a7899 */ /* 0x000fe400080006ff */
[----:B-1----:R-:W-:Y:S01]  /*0980*/  ULEA UR5, UR5, UR6, 0x18 ;  /* 0x0000000605057291 */ /* 0x002fe2000f8ec0ff */
[----:B------:R-:W1:Y:S11]  /*0990*/  FENCE.VIEW.ASYNC.S ;  /* 0x00000000000073c6 */ /* 0x000e760000000000 */
[----:B-1----:R2:W1:Y:S01]  /*09a0*/  SYNCS.EXCH.64 URZ, [UR5+0xe0], UR10 ;  /* 0x0000e00a05ff75b2 */ /* 0x0024620008000100 */
[----:B------:R2:W1:Y:S02]  /*09b0*/  SYNCS.EXCH.64 URZ, [UR5+0xe8], UR10 ;  /* 0x0000e80a05ff75b2 */ /* 0x0004640008000100 */
[----:B--2---:R-:W-:Y:S01]  /*09c0*/  NOP ;  /* 0x0000000000007918 */ /* 0x004fe20000000000 */
.L_x_12:
[----:B------:R-:W2:Y:S01]  /*09d0*/  SHFL.IDX PT, R2, R235, RZ, 0x1f ;  /* 0x00001fffeb027589 */ /* 0x000ea200000e0000 */
[----:B------:R-:W-:Y:S01]  /*09e0*/  NOP ;  /* 0x0000000000007918 */ /* 0x000fe20000000000 */
[----:B--2---:R-:W-:-:S13]  /*09f0*/  ISETP.NE.AND P0, PT, R2, 0x4, PT ;  /* 0x000000040200780c */ /* 0x004fda0003f05270 */
[----:B------:R-:W-:Y:S05]  /*0a00*/  @P0 BRA `(.L_x_13) ;  /* 0x00000000004c0947 */ /* 0x000fea0003800000 */
[----:B-1----:R-:W1:Y:S01]  /*0a10*/  S2UR UR5, SR_CgaCtaId ;  /* 0x00000000000579c3 */ /* 0x002e620000008800 */
[----:B------:R-:W-:Y:S01]  /*0a20*/  UMOV UR9, 0x100 ;  /* 0x0000010000097882 */ /* 0x000fe20000000000 */
[----:B------:R-:W-:Y:S01]  /*0a30*/  UMOV UR6, 0x400 ;  /* 0x0000040000067882 */ /* 0x000fe20000000000 */
[----:B------:R-:W-:Y:S01]  /*0a40*/  USEL UR9, UR9, 0xe0, UP2 ;  /* 0x000000e009097887 */ /* 0x000fe20009000000 */
[----:B------:R-:W-:Y:S01]  /*0a50*/  UMOV UR4, 0x1 ;  /* 0x0000000100047882 */ /* 0x000fe20000000000 */
[----:B------:R-:W-:Y:S01]  /*0a60*/  ELECT P0, URZ, PT ;  /* 0x0000000000ff782f */ /* 0x000fe20003800000 */
[----:B------:R-:W-:-:S04]  /*0a70*/  UIADD3 UR10, UPT, UPT, -UR4, 0x100000, URZ ;  /* 0x00100000040a7890 */ /* 0x000fc8000fffe1ff */
[----:B------:R-:W-:Y:S02]  /*0a80*/  USHF.L.U32 UR11, UR10, 0xb, URZ ;  /* 0x0000000b0a0b7899 */ /* 0x000fe400080006ff */
[----:B------:R-:W-:Y:S02]  /*0a90*/  USHF.L.U32 UR10, UR10, 0x1, URZ ;  /* 0x000000010a0a7899 */ /* 0x000fe400080006ff */
[----:B------:R-:W-:-:S04]  /*0aa0*/  UIADD3 UR12, UPT, UPT, -UR9, 0x100000, URZ ;  /* 0x00100000090c7890 */ /* 0x000fc8000fffe1ff */
[----:B------:R-:W-:Y:S02]  /*0ab0*/  USHF.L.U32 UR13, UR12, 0xb, URZ ;  /* 0x0000000b0c0d7899 */ /* 0x000fe400080006ff */
[----:B------:R-:W-:Y:S02]  /*0ac0*/  USHF.L.U32 UR12, UR12, 0x1, URZ ;  /* 0x000000010c0c7899 */ /* 0x000fe400080006ff */
[----:B-1----:R-:W-:Y:S01]  /*0ad0*/  ULEA UR5, UR5, UR6, 0x18 ;  /* 0x0000000605057291 */ /* 0x002fe2000f8ec0ff */
[----:B------:R-:W1:Y:S11]  /*0ae0*/  FENCE.VIEW.ASYNC.S ;  /* 0x00000000000073c6 */ /* 0x000e760000000000 */
[----:B-1----:R2:W1:Y:S01]  /*0af0*/  SYNCS.EXCH.64 URZ, [UR5+0xf0], UR10 ;  /* 0x0000f00a05ff75b2 */ /* 0x0024620008000100 */
[----:B------:R2:W1:Y:S01]  /*0b00*/  SYNCS.EXCH.64 URZ, [UR5+0x100], UR12 ;  /* 0x0001000c05ff75b2 */ /* 0x0004620008000100 */
[----:B------:R2:W1:Y:S01]  /*0b10*/  SYNCS.EXCH.64 URZ, [UR5+0xf8], UR10 ;  /* 0x0000f80a05ff75b2 */ /* 0x0004620008000100 */
[----:B------:R2:W1:Y:S02]  /*0b20*/  SYNCS.EXCH.64 URZ, [UR5+0x108], UR12 ;  /* 0x0001080c05ff75b2 */ /* 0x0004640008000100 */
[----:B--2---:R-:W-:Y:S01]  /*0b30*/  NOP ;  /* 0x0000000000007918 */ /* 0x004fe20000000000 */
.L_x_13:
[----:B------:R-:W2:Y:S01]  /*0b40*/  SHFL.IDX PT, R2, R235, RZ, 0x1f ;  /* 0x00001fffeb027589 */ /* 0x000ea200000e0000 */
[----:B------:R-:W-:Y:S01]  /*0b50*/  NOP ;  /* 0x0000000000007918 */ /* 0x000fe20000000000 */
[----:B--2---:R-:W-:-:S13]  /*0b60*/  ISETP.NE.AND P0, PT, R2, 0x5, PT ;  /* 0x000000050200780c */ /* 0x004fda0003f05270 */
[----:B------:R-:W-:Y:S05]  /*0b70*/  @P0 BRA `(.L_x_14) ;  /* 0x0000000000580947 */ /* 0x000fea0003800000 */
[----:B-1----:R-:W1:Y:S01]  /*0b80*/  S2UR UR6, SR_CgaCtaId ;  /* 0x00000000000679c3 */ /* 0x002e620000008800 */
        /* <DEDUP_REMOVED lines=12> */
[----:B-1----:R2:W1:Y:S01]  /*0c50*/  SYNCS.EXCH.64 URZ, [UR6+0x110], UR10 ;  /* 0x0001100a06ff75b2 */ /* 0x0024620008000100 */
[----:B------:R2:W1:Y:S01]  /*0c60*/  SYNCS.EXCH.64 URZ, [UR6+0x130], UR4 ;  /* 0x0001300406ff75b2 */ /* 0x0004620008000100 */
[----:B------:R2:W1:Y:S01]  /*0c70*/  SYNCS.EXCH.64 URZ, [UR6+0x118], UR10 ;  /* 0x0001180a06ff75b2 */ /* 0x0004620008000100 */
[----:B------:R2:W1:Y:S01]  /*0c80*/  SYNCS.EXCH.64 URZ, [UR6+0x138], UR4 ;  /* 0x0001380406ff75b2 */ /* 0x0004620008000100 */
[----:B------:R2:W1:Y:S01]  /*0c90*/  SYNCS.EXCH.64 URZ, [UR6+0x120], UR10 ;  /* 0x0001200a06ff75b2 */ /* 0x0004620008000100 */
[----:B------:R2:W1:Y:S01]  /*0ca0*/  SYNCS.EXCH.64 URZ, [UR6+0x140], UR4 ;  /* 0x0001400406ff75b2 */ /* 0x0004620008000100 */
[----:B------:R2:W1:Y:S01]  /*0cb0*/  SYNCS.EXCH.64 URZ, [UR6+0x128], UR10 ;  /* 0x0001280a06ff75b2 */ /* 0x0004620008000100 */
[----:B------:R2:W1:Y:S02]  /*0cc0*/  SYNCS.EXCH.64 URZ, [UR6+0x148], UR4 ;  /* 0x0001480406ff75b2 */ /* 0x0004640008000100 */
[----:B--2---:R-:W-:Y:S01]  /*0cd0*/  NOP ;  /* 0x0000000000007918 */ /* 0x004fe20000000000 */
.L_x_14:
        /* <DEDUP_REMOVED lines=18> */
.L_x_15:
[----:B-1----:R-:W1:Y:S01]  /*0e00*/  S2UR UR5, SR_CTAID.X ;  /* 0x00000000000579c3 */ /* 0x002e620000002500 */
[----:B------:R-:W-:-:S05]  /*0e10*/  CS2R.32 R229, SR_CgaSize ;  /* 0x0000000000e57805 */ /* 0x000fca0000008a00 */
[----:B------:R-:W-:-:S05]  /*0e20*/  IMAD R229, R229, -0xa0, RZ ;  /* 0xffffff60e5e57824 */ /* 0x000fca00078e02ff */
[----:B------:R-:W-:-:S14]  /*0e30*/  R2UR UR9, R229 ;  /* 0x00000000e50972ca */ /* 0x000fdc00000e0000 */
[----:B------:R-:W2:Y:S01]  /*0e40*/  LDCU UR9, c[0x0][UR9+0x2b0] ;  /* 0x00005600090977ac */ /* 0x000ea20008000800 */
[----:B------:R-:W-:Y:S01]  /*0e50*/  NOP ;  /* 0x0000000000007918 */ /* 0x000fe20000000000 */
[----:B------:R-:W-:-:S05]  /*0e60*/  CS2R.32 R229, SR_CgaSize ;  /* 0x0000000000e57805 */ /* 0x000fca0000008a00 */
[----:B------:R-:W-:-:S05]  /*0e70*/  IMAD R229, R229, -0xa0, RZ ;  /* 0xffffff60e5e57824 */ /* 0x000fca00078e02ff */
[----:B------:R-:W-:-:S14]  /*0e80*/  R2UR UR6, R229 ;  /* 0x00000000e50672ca */ /* 0x000fdc00000e0000 */
[----:B------:R-:W3:Y:S01]  /*0e90*/  LDCU UR6, c[0x0][UR6+0x2b4] ;  /* 0x00005680060677ac */ /* 0x000ee20008000800 */
[----:B------:R-:W4:Y:S08]  /*0ea0*/  S2UR UR4, SR_CTAID.Y ;  /* 0x00000000000479c3 */ /* 0x000f300000002600 */
[----:B------:R-:W3:Y:S01]  /*0eb0*/  LDC R9, c[0x0][0xb24] ;  /* 0x0002c900ff097b82 */ /* 0x000ee20000000800 */
[----:B-1----:R-:W-:-:S02]  /*0ec0*/  I2FP.F32.U32 R4, UR5 ;  /* 0x0000000500047c45 */ /* 0x002fc40008201000 */
[----:B------:R-:W-:-:S05]  /*0ed0*/  CS2R.32 R5, SR_CgaSize ;  /* 0x0000000000057805 */ /* 0x000fca0000008a00 */
[----:B------:R-:W-:-:S06]  /*0ee0*/  IMAD R5, R5, -0xa0, RZ ;  /* 0xffffff6005057824 */ /* 0x000fcc00078e02ff */
[----:B------:R-:W1:Y:S01]  /*0ef0*/  LDC R5, c[0x0][R5+0x2a0] ;  /* 0x0000a80005057b82 */ /* 0x000e620000000800 */
[----:B------:R-:W-:Y:S01]  /*0f00*/  MOV R229, UR5 ;  /* 0x0000000500e57c02 */ /* 0x000fe20008000f00 */
[----:B--2---:R-:W-:Y:S01]  /*0f10*/  FMUL R4, R4, UR9 ;  /* 0x0000000904047c20 */ /* 0x004fe20008400000 */
[----:B----4-:R-:W-:Y:S02]  /*0f20*/  I2FP.F32.U32 R2, UR4 ;  /* 0x0000000400027c45 */ /* 0x010fe40008201000 */
[----:B------:R-:W-:-:S05]  /*0f30*/  CS2R.32 R3, SR_CgaSize ;  /* 0x0000000000037805 */ /* 0x000fca0000008a00 */
[----:B------:R-:W-:-:S06]  /*0f40*/  IMAD R3, R3, -0xa0, RZ ;  /* 0xffffff6003037824 */ /* 0x000fcc00078e02ff */
[----:B------:R-:W2:Y:S01]  /*0f50*/  LDC R3, c[0x0][R3+0x2a4] ;  /* 0x0000a90003037b82 */ /* 0x000ea20000000800 */
[----:B------:R-:W4:Y:S01]  /*0f60*/  F2I.U32.TRUNC.NTZ R228, R4 ;  /* 0x0000000400e47305 */ /* 0x000f22000020f000 */
[----:B------:R-:W-:Y:S01]  /*0f70*/  MOV R219, UR4 ;  /* 0x0000000400db7c02 */ /* 0x000fe20008000f00 */
[----:B---3--:R-:W-:-:S05]  /*0f80*/  FMUL R2, R2, UR6 ;  /* 0x0000000602027c20 */ /* 0x008fca0008400000 */
[----:B------:R-:W-:Y:S01]  /*0f90*/  BAR.SYNC.DEFER_BLOCKING 0x0 ;  /* 0x0000000000007b1d */ /* 0x000fe20000010000 */
[----:B------:R-:W-:-:S05]  /*0fa0*/  ISETP.GE.AND P0, PT, R9, 0x1, PT ;  /* 0x000000010900780c */ /* 0x000fca0003f06270 */
[----:B------:R-:W3:Y:S02]  /*0fb0*/  F2I.U32.TRUNC.NTZ R218, R2 ;  /* 0x0000000200da7305 */ /* 0x000ee4000020f000 */
[----:B------:R-:W2:Y:S01]  /*0fc0*/  S2UR UR36, SR_CTAID.Z ;  /* 0x00000000002479c3 */ /* 0x000ea20000002700 */
[----:B----4-:R-:W-:-:S05]  /*0fd0*/  IADD3 R228, PT, PT, -R228, RZ, RZ ;  /* 0x000000ffe4e47210 */ /* 0x010fca0007ffe1ff */
[----:B-1----:R-:W-:Y:S01]  /*0fe0*/  IMAD R228, R5, R228, UR5 ;  /* 0x0000000505e47e24 */ /* 0x002fe2000f8e02e4 */
[----:B---3--:R-:W-:-:S05]  /*0ff0*/  IADD3 R218, PT, PT, -R218, RZ, RZ ;  /* 0x000000ffdada7210 */ /* 0x008fca0007ffe1ff */
[----:B--2---:R-:W-:Y:S01]  /*1000*/  IMAD R218, R3, R218, UR4 ;  /* 0x0000000403da7e24 */ /* 0x004fe2000f8e02da */
[----:B------:R-:W-:Y:S06]  /*1010*/  @!P0 BRA `(.L_x_16) ;  /* 0x0000000000b88947 */ /* 0x000fec0003800000 */
[----:B------:R-:W1:Y:S01]  /*1020*/  LDC.64 R4, c[0x0][0xb18] ;  /* 0x0002c600ff047b82 */ /* 0x000e620000000a00 */
[----:B------:R-:W-:-:S07]  /*1030*/  ISETP.NE.AND P0, PT, R9, 0x1, PT ;  /* 0x000000010900780c */ /* 0x000fce0003f05270 */
[----:B------:R-:W2:Y:S08]  /*1040*/  LDC R10, c[0x0][0xb0c] ;  /* 0x0002c300ff0a7b82 */ /* 0x000eb00000000800 */
[----:B------:R-:W3:Y:S08]  /*1050*/  LDC R11, c[0x0][0x370] ;  /* 0x0000dc00ff0b7b82 */ /* 0x000ef00000000800 */
[----:B------:R-:W4:Y:S01]  /*1060*/  LDC R12, c[0x0][0x374] ;  /* 0x0000dd00ff0c7b82 */ /* 0x000f220000000800 */
[----:B-1----:R-:W-:-:S07]  /*1070*/  ISETP.NE.AND P1, PT, R4, 0x1, PT ;  /* 0x000000010400780c */ /* 0x002fce0003f25270 */
[----:B------:R-:W3:Y:S01]  /*1080*/  LDC.64 R6, c[0x0][0xb10] ;  /* 0x0002c400ff067b82 */ /* 0x000ee20000000a00 */
[----:B--2---:R-:W-:-:S07]  /*1090*/  ISETP.NE.AND P2, PT, R10, 0x1, PT ;  /* 0x000000010a00780c */ /* 0x004fce0003f45270 */
[----:B------:R-:W1:Y:S08]  /*10a0*/  LDC R8, c[0x0][0xb20] ;  /* 0x0002c800ff087b82 */ /* 0x000e700000000800 */
[----:B------:R-:W2:Y:S01]  /*10b0*/  LDC.64 R2, c[0x0][0xb28] ;  /* 0x0002ca00ff027b82 */ /* 0x000ea20000000a00 */
[----:B----4-:R-:W-:-:S04]  /*10c0*/  IMAD.HI.U32 R13, R12, R5, RZ ;  /* 0x000000050c0d7227 */ /* 0x010fc800078e00ff */
[----:B------:R-:W-:-:S04]  /*10d0*/  IMAD.HI.U32 R5, R219, R5, RZ ;  /* 0x00000005db057227 */ /* 0x000fc800078e00ff */
[----:B---3--:R-:W-:-:S04]  /*10e0*/  IMAD.HI.U32 R14, R11, R6, RZ ;  /* 0x000000060b0e7227 */ /* 0x008fc800078e00ff */
[----:B------:R-:W-:Y:S01]  /*10f0*/  IMAD.HI.U32 R16, R229, R6, RZ ;  /* 0x00000006e5107227 */ /* 0x000fe200078e00ff */
[-C--:B------:R-:W-:Y:S02]  /*1100*/  @P2 SHF.R.U32.HI R11, RZ, R7.reuse, R14 ;  /* 0x00000007ff0b2219 */ /* 0x080fe4000001160e */
[-C--:B-1----:R-:W-:Y:S02]  /*1110*/  @P1 SHF.R.U32.HI R12, RZ, R8.reuse, R13 ;  /* 0x00000008ff0c1219 */ /* 0x082fe4000001160d */
[----:B------:R-:W-:Y:S02]  /*1120*/  SHF.R.U32.HI R8, RZ, R8, R5 ;  /* 0x00000008ff087219 */ /* 0x000fe40000011605 */
[----:B------:R-:W-:Y:S02]  /*1130*/  SHF.R.U32.HI R16, RZ, R7, R16 ;  /* 0x00000007ff107219 */ /* 0x000fe40000011610 */
[----:B------:R-:W-:Y:S01]  /*1140*/  SEL R5, R219, R8, !P1 ;  /* 0x00000008db057207 */ /* 0x000fe20004800000 */
[----:B--2---:R-:W-:Y:S01]  /*1150*/  IMAD.HI.U32 R14, R12, R2, RZ ;  /* 0x000000020c0e7227 */ /* 0x004fe200078e00ff */
[----:B------:R-:W-:-:S03]  /*1160*/  SEL R7, R229, R16, !P2 ;  /* 0x00000010e5077207 */ /* 0x000fc60005000000 */
[----:B------:R-:W-:Y:S01]  /*1170*/  IMAD.HI.U32 R6, R11, R2, RZ ;  /* 0x000000020b067227 */ /* 0x000fe200078e00ff */
[----:B------:R-:W-:-:S04]  /*1180*/  @P0 SHF.R.U32.HI R12, RZ, R3, R14 ;  /* 0x00000003ff0c0219 */ /* 0x000fc8000001160e */
[----:B------:R-:W-:Y:S01]  /*1190*/  @P0 SHF.R.U32.HI R11, RZ, R3, R6 ;  /* 0x00000003ff0b0219 */ /* 0x000fe20000011606 */
[----:B------:R-:W-:-:S04]  /*11a0*/  IMAD R12, R12, R9, RZ ;  /* 0x000000090c0c7224 */ /* 0x000fc800078e02ff */
[----:B------:R-:W-:Y:S01]  /*11b0*/  IMAD R6, R11, R9, RZ ;  /* 0x000000090b067224 */ /* 0x000fe200078e02ff */
[----:B------:R-:W-:-:S04]  /*11c0*/  ISETP.GE.AND P1, PT, R5, R12, PT ;  /* 0x0000000c0500720c */ /* 0x000fc80003f26270 */
[----:B------:R-:W-:Y:S01]  /*11d0*/  ISETP.GE.OR P1, PT, R7, R6, P1 ;  /* 0x000000060700720c */ /* 0x000fe20000f26670 */
[----:B------:R-:W-:-:S05]  /*11e0*/  IMAD.HI.U32 R6, R5, R2, RZ ;  /* 0x0000000205067227 */ /* 0x000fca00078e00ff */
[----:B------:R-:W-:-:S04]  /*11f0*/  SHF.R.U32.HI R6, RZ, R3, R6 ;  /* 0x00000003ff067219 */ /* 0x000fc80000011606 */
[----:B------:R-:W-:-:S03]  /*1200*/  SEL R6, R5, R6, !P0 ;  /* 0x0000000605067207 */ /* 0x000fc60004000000 */
[----:B------:R-:W-:Y:S01]  /*1210*/  @!P1 IMAD.HI.U32 R8, R7, R2, RZ ;  /* 0x0000000207089227 */ /* 0x000fe200078e00ff */
[----:B------:R-:W-:-:S04]  /*1220*/  IADD3 R2, PT, PT, -R6, RZ, RZ ;  /* 0x000000ff06027210 */ /* 0x000fc80007ffe1ff */
[----:B------:R-:W-:Y:S01]  /*1230*/  @!P1 SHF.R.U32.HI R8, RZ, R3, R8 ;  /* 0x00000003ff089219 */ /* 0x000fe20000011608 */
[----:B------:R-:W-:-:S03]  /*1240*/  IMAD R2, R9, R2, R5 ;  /* 0x0000000209027224 */ /* 0x000fc600078e0205 */
[----:B------:R-:W-:Y:S02]  /*1250*/  @!P1 SEL R3, R7, R8, !P0 ;  /* 0x0000000807039207 */ /* 0x000fe40004000000 */
[----:B------:R-:W-:-:S03]  /*1260*/  IADD3 R8, PT, PT, -R5, RZ, RZ ;  /* 0x000000ff05087210 */ /* 0x000fc60007ffe1ff */
[--C-:B------:R-:W-:Y:S02]  /*1270*/  @!P1 IMAD.IADD R6, R6, 0x1, -R3.reuse ;  /* 0x0000000106069824 */ /* 0x100fe400078e0a03 */
[----:B------:R-:W-:Y:S01]  /*1280*/  @!P1 IMAD R3, R2, R11, R3 ;  /* 0x0000000b02039224 */ /* 0x000fe200078e0203 */
[----:B------:R-:W-:Y:S01]  /*1290*/  IADD3 R2, PT, PT, -R7, RZ, RZ ;  /* 0x000000ff07027210 */ /* 0x000fe20007ffe1ff */
[----:B------:R-:W-:Y:S02]  /*12a0*/  @!P1 IMAD R5, R6, R9, R7 ;  /* 0x0000000906059224 */ /* 0x000fe400078e0207 */
[----:B------:R-:W-:Y:S02]  /*12b0*/  IMAD R8, R4, R8, R219 ;  /* 0x0000000804087224 */ /* 0x000fe400078e02db */
[----:B------:R-:W-:Y:S02]  /*12c0*/  @!P1 IMAD.MOV.U32 R7, RZ, RZ, R3 ;  /* 0x000000ffff079224 */ /* 0x000fe400078e0003 */
[----:B------:R-:W-:-:S02]  /*12d0*/  IMAD R2, R10, R2, R229 ;  /* 0x000000020a027224 */ /* 0x000fc400078e02e5 */
[----:B------:R-:W-:Y:S02]  /*12e0*/  IMAD R219, R5, R4, R8 ;  /* 0x0000000405db7224 */ /* 0x000fe400078e0208 */
[----:B------:R-:W-:Y:S02]  /*12f0*/  IMAD R229, R7, R10, R2 ;  /* 0x0000000a07e57224 */ /* 0x000fe400078e0202 */
.L_x_16:
[----:B------:R-:W1:Y:S01]  /*1300*/  LDCU UR4, c[0x0][0xb30] ;  /* 0x00016600ff0477ac */ /* 0x000e620008000800 */
[----:B------:R-:W2:Y:S08]  /*1310*/  S2UR UR37, SR_CgaCtaId ;  /* 0x00000000002579c3 */ /* 0x000eb00000008800 */
[----:B------:R-:W3:Y:S01]  /*1320*/  LDC R108, c[0x0][0xb24] ;  /* 0x0002c900ff6c7b82 */ /* 0x000ee20000000800 */
[----:B-1----:R-:W-:-:S09]  /*1330*/  UISETP.NE.AND UP1, UPT, UR4, 0x1, UPT ;  /* 0x000000010400788c */ /* 0x002fd2000bf25270 */
[----:B--2---:R-:W-:Y:S05]  /*1340*/  BRA.U UP1, `(.L_x_17) ;  /* 0x0000000101407547 */ /* 0x004fea000b800000 */
[----:B------:R-:W1:Y:S08]  /*1350*/  LDC.64 R4, c[0x0][0xb10] ;  /* 0x0002c400ff047b82 */ /* 0x000e700000000a00 */
[----:B------:R-:W2:Y:S08]  /*1360*/  LDC.64 R2, c[0x0][0xb18] ;  /* 0x0002c600ff027b82 */ /* 0x000eb00000000a00 */
[----:B------:R-:W4:Y:S08]  /*1370*/  LDC R6, c[0x0][0xb20] ;  /* 0x0002c800ff067b82 */ /* 0x000f300000000800 */
[----:B------:R-:W3:Y:S01]  /*1380*/  LDC R8, c[0x0][0xb0c] ;  /* 0x0002c300ff087b82 */ /* 0x000ee20000000800 */
[----:B-1----:R-:W-:-:S05]  /*1390*/  IMAD.HI.U32 R4, R229, R4, RZ ;  /* 0x00000004e5047227 */ /* 0x002fca00078e00ff */
[----:B------:R-:W-:Y:S01]  /*13a0*/  SHF.R.U32.HI R4, RZ, R5, R4 ;  /* 0x00000005ff047219 */ /* 0x000fe20000011604 */
[----:B--2---:R-:W-:Y:S01]  /*13b0*/  IMAD.HI.U32 R3, R219, R3, RZ ;  /* 0x00000003db037227 */ /* 0x004fe200078e00ff */
[----:B------:R-:W-:-:S04]  /*13c0*/  ISETP.NE.AND P0, PT, R2, 0x1, PT ;  /* 0x000000010200780c */ /* 0x000fc80003f05270 */
[----:B----4-:R-:W-:-:S04]  /*13d0*/  SHF.R.U32.HI R6, RZ, R6, R3 ;  /* 0x00000006ff067219 */ /* 0x010fc80000011603 */
[----:B------:R-:W-:Y:S02]  /*13e0*/  SEL R3, R219, R6, !P0 ;  /* 0x00000006db037207 */ /* 0x000fe40004000000 */
[----:B---3--:R-:W-:-:S04]  /*13f0*/  ISETP.NE.AND P1, PT, R8, 0x1, PT ;  /* 0x000000010800780c */ /* 0x008fc80003f25270 */
[----:B------:R-:W-:-:S05]  /*1400*/  SEL R4, R229, R4, !P1 ;  /* 0x00000004e5047207 */ /* 0x000fca0004800000 */
[----:B------:R-:W-:Y:S02]  /*1410*/  IMAD.IADD R5, R3, 0x1, -R4 ;  /* 0x0000000103057824 */ /* 0x000fe400078e0a04 */
[----:B------:R-:W-:Y:S02]  /*1420*/  IMAD.IADD R3, R4, 0x1, -R3 ;  /* 0x0000000104037824 */ /* 0x000fe400078e0a03 */
[----:B------:R-:W-:Y:S02]  /*1430*/  IMAD R229, R5, R8, R229 ;  /* 0x0000000805e57224 */ /* 0x000fe400078e02e5 */
[----:B------:R-:W-:-:S07]  /*1440*/  IMAD R219, R3, R2, R219 ;  /* 0x0000000203db7224 */ /* 0x000fce00078e02db */
.L_x_17:
[----:B------:R-:W-:Y:S01]  /*1450*/  BAR.SYNC.DEFER_BLOCKING 0x0 ;  /* 0x0000000000007b1d */ /* 0x000fe20000010000 */
[----:B------:R-:W-:Y:S01]  /*1460*/  UISETP.NE.AND UP1, UPT, UR8, 0x2, UPT ;  /* 0x000000020800788c */ /* 0x000fe2000bf25270 */
[----:B------:R-:W-:Y:S02]  /*1470*/  ISETP.NE.OR P5, PT, R0, 0x2, !P5 ;  /* 0x000000020000780c */ /* 0x000fe40006fa5670 */
[----:B------:R-:W-:-:S06]  /*1480*/  LOP3.LUT R2, R241, 0x1f, RZ, 0xc0, !PT ;  /* 0x0000001ff1027812 */ /* 0x000fcc00078ec0ff */
[----:B------:R-:W-:Y:S05]  /*1490*/  BRA.U UP1, `(.L_x_18) ;  /* 0x0000001501807547 */ /* 0x000fea000b800000 */
[----:B------:R-:W1:Y:S01]  /*14a0*/  LDCU UR15, c[0x0][0x38c] ;  /* 0x00007180ff0f77ac */ /* 0x000e620008000800 */
[----:B------:R-:W2:Y:S01]  /*14b0*/  LDC R9, c[0x0][0x370] ;  /* 0x0000dc00ff097b82 */ /* 0x000ea20000000800 */
[----:B------:R-:W-:Y:S01]  /*14c0*/  PLOP3.LUT P1, PT, PT, PT, UP2, 0x80, 0x8 ;  /* 0x000000000008781c */ /* 0x000fe20003f2f028 */
[----:B------:R-:W-:Y:S01]  /*14d0*/  HFMA2 R12, -RZ, RZ, 0, 0 ;  /* 0x00000000ff0c7431 */ /* 0x000fe200000001ff */
[----:B------:R-:W-:Y:S01]  /*14e0*/  ISETP.EQ.OR P4, PT, R2, RZ, P5 ;  /* 0x000000ff0200720c */ /* 0x000fe20002f82670 */
[----:B------:R-:W-:Y:S01]  /*14f0*/  IMAD.MOV.U32 R15, RZ, RZ, 0x1 ;  /* 0x00000001ff0f7424 */ /* 0x000fe200078e00ff */
[----:B------:R-:W-:Y:S01]  /*1500*/  PLOP3.LUT P1, PT, P1, PT, PT, 0x8, 0x80 ;  /* 0x000000000080781c */ /* 0x000fe20000f2e170 */
[----:B------:R-:W-:Y:S01]  /*1510*/  IMAD.MOV.U32 R14, RZ, RZ, RZ ;  /* 0x000000ffff0e7224 */ /* 0x000fe200078e00ff */
[----:B------:R-:W-:Y:S01]  /*1520*/  MOV R8, 0x1 ;  /* 0x0000000100087802 */ /* 0x000fe20000000f00 */
[----:B------:R-:W4:Y:S01]  /*1530*/  LDC R0, c[0x0][0x374] ;  /* 0x0000dd00ff007b82 */ /* 0x000f220000000800 */
[----:B------:R-:W-:Y:S01]  /*1540*/  IMAD.MOV.U32 R10, RZ, RZ, RZ ;  /* 0x000000ffff0a7224 */ /* 0x000fe200078e00ff */
[----:B------:R-:W2:Y:S01]  /*1550*/  LDCU.64 UR24, c[0x0][0x348] ;  /* 0x00006900ff1877ac */ /* 0x000ea20008000a00 */
[----:B------:R-:W-:Y:S01]  /*1560*/  UMOV UR13, URZ ;  /* 0x000000ff000d7c82 */ /* 0x000fe20008000000 */
[----:B-1----:R-:W-:-:S04]  /*1570*/  UIADD3 UR5, UPT, UPT, UR15, 0x1f, URZ ;  /* 0x0000001f0f057890 */ /* 0x002fc8000fffe0ff */
[----:B------:R-:W-:-:S04]  /*1580*/  USHF.R.S32.HI UR4, URZ, 0x1f, UR5 ;  /* 0x0000001fff047899 */ /* 0x000fc80008011405 */
[----:B------:R-:W-:-:S04]  /*1590*/  ULEA.HI UR4, UR4, UR5, URZ, 0x5 ;  /* 0x0000000504047291 */ /* 0x000fc8000f8f28ff */
[----:B------:R-:W-:Y:S02]  /*15a0*/  USHF.R.S32.HI UR22, URZ, 0x5, UR4 ;  /* 0x00000005ff167899 */ /* 0x000fe40008011404 */
[----:B------:R-:W-:Y:S02]  /*15b0*/  UIADD3 UR4, UPT, UPT, UR15, -0x1, URZ ;  /* 0xffffffff0f047890 */ /* 0x000fe4000fffe0ff */
[----:B------:R-:W-:Y:S02]  /*15c0*/  UISETP.LT.U32.AND UP0, UPT, UR22, 0xc, UPT ;  /* 0x0000000c1600788c */ /* 0x000fe4000bf01070 */
[----:B------:R-:W-:Y:S02]  /*15d0*/  UISETP.GE.U32.AND UP1, UPT, UR4, -0x3f, UPT ;  /* 0xffffffc10400788c */ /* 0x000fe4000bf26070 */
[----:B------:R-:W-:Y:S02]  /*15e0*/  USEL UR21, UR22, 0xc, UP0 ;  /* 0x0000000c16157887 */ /* 0x000fe40008000000 */
[----:B------:R-:W-:-:S02]  /*15f0*/  UIADD3 UR15, UPT, UPT, UR15, 0x3e, URZ ;  /* 0x0000003e0f0f7890 */ /* 0x000fc4000fffe0ff */
[----:B------:R-:W-:Y:S02]  /*1600*/  UIADD3 UR7, UPT, UPT, UR21, -0x1, URZ ;  /* 0xffffffff15077890 */ /* 0x000fe4000fffe0ff */
[----:B------:R-:W-:-:S03]  /*1610*/  UIADD3 UR14, UPT, UPT, UR22, -UR21, URZ ;  /* 0x80000015160e7290 */ /* 0x000fc6000fffe0ff */
[----:B------:R-:W-:-:S04]  /*1620*/  @UP1 UIADD3 UR7, UPT, UPT, UR21, URZ, URZ ;  /* 0x000000ff15071290 */ /* 0x000fc8000fffe0ff */
[----:B--2---:R-:W-:-:S12]  /*1630*/  UIADD3 UR7, UPT, UPT, UR7, 0x1, URZ ;  /* 0x0000000107077890 */ /* 0x004fd8000fffe0ff */
.L_x_36:
[----:B------:R-:W-:Y:S01]  /*1640*/  UISETP.NE.AND UP0, UPT, UR37, URZ, UPT ;  /* 0x000000ff2500728c */ /* 0x000fe2000bf05270 */
[----:B------:R-:W1:Y:S08]  /*1650*/  S2UR UR37, SR_CgaCtaId ;  /* 0x00000000002579c3 */ /* 0x000e700000008800 */
[----:B------:R-:W-:Y:S05]  /*1660*/  BRA.U UP0, `(.L_x_19) ;  /* 0x0000000100347547 */ /* 0x000fea000b800000 */
[----:B------:R-:W2:Y:S01]  /*1670*/  S2R R2, SR_CgaCtaId ;  /* 0x0000000000027919 */ /* 0x000ea20000008800 */
[----:B------:R-:W-:-:S04]  /*1680*/  MOV R3, 0x400 ;  /* 0x0000040000037802 */ /* 0x000fc80000000f00 */
[----:B--2---:R-:W-:Y:S02]  /*1690*/  LEA R3, R2, R3, 0x18 ;  /* 0x0000000302037211 */ /* 0x004fe400078ec0ff */
[----:B------:R-:W-:-:S03]  /*16a0*/  SHF.L.U32 R2, R8, 0x1f, RZ ;  /* 0x0000001f08027819 */ /* 0x000fc600000006ff */
[----:B------:R-:W-:-:S04]  /*16b0*/  IMAD R3, R10, 0x8, R3 ;  /* 0x000000080a037824 */ /* 0x000fc800078e0203 */
[----:B------:R-:W2:Y:S02]  /*16c0*/  SYNCS.PHASECHK.TRANS64.TRYWAIT P0, [R3+URZ+0x160], R2 ;  /* 0x00016002030075a7 */ /* 0x000ea400080011ff */
[----:B--2---:R-:W-:Y:S05]  /*16d0*/  @!P0 BRA `(.L_x_20) ;  /* 0x0000007400e88947 */ /* 0x004fea0003800000 */
.L_x_121:
[----:B------:R-:W-:Y:S01]  /*16e0*/  VIADD R10, R10, 0x1 ;  /* 0x000000010a0a7836 */ /* 0x000fe20000000000 */
[----:B------:R2:W-:Y:S04]  /*16f0*/  SYNCS.ARRIVE.TRANS64.A1T0 RZ, [R3+URZ+0x150], RZ ;  /* 0x000150ff03ff79a7 */ /* 0x0005e800081000ff */
[----:B------:R-:W-:-:S04]  /*1700*/  ISETP.NE.AND P0, PT, R10, 0x2, PT ;  /* 0x000000020a00780c */ /* 0x000fc80003f05270 */
[----:B------:R-:W-:Y:S02]  /*1710*/  SEL R10, R10, RZ, P0 ;  /* 0x000000ff0a0a7207 */ /* 0x000fe40000000000 */
[----:B--2---:R-:W-:-:S04]  /*1720*/  SEL R3, RZ, 0x1, P0 ;  /* 0x00000001ff037807 */ /* 0x004fc80000000000 */
[----:B------:R-:W-:-:S07]  /*1730*/  LOP3.LUT R8, R8, R3, RZ, 0x3c, !PT ;  /* 0x0000000308087212 */ /* 0x000fce00078e3cff */
.L_x_19:
[----:B------:R-:W-:Y:S01]  /*1740*/  UMOV UR4, 0x400 ;  /* 0x0000040000047882 */ /* 0x000fe20000000000 */
[----:B------:R-:W-:Y:S01]  /*1750*/  SHF.L.U32 R2, R15, 0x1f, RZ ;  /* 0x0000001f0f027819 */ /* 0x000fe200000006ff */
[----:B-1----:R-:W-:Y:S01]  /*1760*/  ULEA UR4, UR37, UR4, 0x18 ;  /* 0x0000000425047291 */ /* 0x002fe2000f8ec0ff */
[----:B------:R-:W-:Y:S01]  /*1770*/  R2UR UR35, R229 ;  /* 0x00000000e52372ca */ /* 0x000fe200000e0000 */
[----:B------:R-:W-:Y:S01]  /*1780*/  UISETP.GE.U32.AND UP0, UPT, UR15, 0x3f, UPT ;  /* 0x0000003f0f00788c */ /* 0x000fe2000bf06070 */
[----:B------:R-:W-:Y:S01]  /*1790*/  R2UR UR11, R219 ;  /* 0x00000000db0b72ca */ /* 0x000fe200000e0000 */
[----:B------:R-:W-:Y:S01]  /*17a0*/  ULEA UR5, UR13, UR4, 0x3 ;  /* 0x000000040d057291 */ /* 0x000fe2000f8e18ff */
[----:B------:R-:W-:-:S08]  /*17b0*/  UMOV UR23, URZ ;  /* 0x000000ff00177c82 */ /* 0x000fd00008000000 */
[----:B------:R1:W2:Y:S01]  /*17c0*/  SYNCS.PHASECHK.TRANS64.TRYWAIT P0, [UR5+0x60], R2 ;  /* 0x00006002ff0075a7 */ /* 0x0002a20008001105 */
[----:B------:R-:W-:Y:S02]  /*17d0*/  USHF.L.U32 UR35, UR35, 0x6, URZ ;  /* 0x0000000623237899 */ /* 0x000fe400080006ff */
[----:B------:R-:W-:Y:S01]  /*17e0*/  UIMAD UR11, UR11, 0xb0, URZ ;  /* 0x000000b00b0b78a4 */ /* 0x000fe2000f8e02ff */
[----:B------:R-:W-:Y:S11]  /*17f0*/  BRA.U !UP0, `(.L_x_21) ;  /* 0x0000000108a87547 */ /* 0x000ff6000b800000 */
[----:B------:R-:W-:Y:S01]  /*1800*/  UMOV UR16, URZ ;  /* 0x000000ff00107c82 */ /* 0x000fe20008000000 */
[----:B------:R-:W-:-:S05]  /*1810*/  UMOV UR6, UR13 ;  /* 0x0000000d00067c82 */ /* 0x000fca0008000000 */
.L_x_26:
[----:B--2---:R-:W-:Y:S01]  /*1820*/  @!P5 MOV R3, 0x3c00 ;  /* 0x00003c000003d802 */ /* 0x004fe20000000f00 */
[----:B-1----:R-:W-:Y:S01]  /*1830*/  ULEA UR33, UR6, UR4, 0x3 ;  /* 0x0000000406217291 */ /* 0x002fe2000f8e18ff */
[----:B--2---:R-:W-:Y:S11]  /*1840*/  @P0 BRA `(.L_x_22) ;  /* 0x00000000000c0947 */ /* 0x004ff60003800000 */
[----:B------:R-:W-:Y:S04]  /*1850*/  SHF.L.U32 R5, R15, 0x1f, RZ ;  /* 0x0000001f0f057819 */ /* 0x000fe800000006ff */
[----:B------:R-:W2:Y:S02]  /*1860*/  SYNCS.PHASECHK.TRANS64.TRYWAIT P0, [UR33+0x60], R5 ;  /* 0x00006005ff0075a7 */ /* 0x000ea40008001121 */
[----:B--2---:R-:W-:Y:S05]  /*1870*/  @!P0 BRA `(.L_x_23) ;  /* 0x0000007400948947 */ /* 0x004fea0003800000 */
.L_x_22:
[----:B------:R2:W-:Y:S01]  /*1880*/  @!P5 SYNCS.ARRIVE.TRANS64 RZ, [UR33], R3 ;  /* 0x00000003ffffd9a7 */ /* 0x0005e20008000021 */
[----:B------:R-:W-:Y:S04]  /*1890*/  BSSY.RECONVERGENT B0, `(.L_x_24) ;  /* 0x0000003000007945 */ /* 0x000fe80003800200 */
[----:B------:R-:W-:Y:S05]  /*18a0*/  @P4 BRA `(.L_x_25) ;  /* 0x0000000000044947 */ /* 0x000fea0003800000 */
[----:B------:R-:W-:Y:S05]  /*18b0*/  BPT.TRAP 0x1 ;  /* 0x000000040000795c */ /* 0x000fea0000300000 */
.L_x_25:
[----:B------:R-:W-:Y:S05]  /*18c0*/  BSYNC.RECONVERGENT B0 ;  /* 0x0000000000007941 */ /* 0x000fea0003800200 */
.L_x_24:
[----:B------:R-:W-:Y:S02]  /*18d0*/  UIADD3 UR13, UPT, UPT, UR6, 0x1, URZ ;  /* 0x00000001060d7890 */ /* 0x000fe4000fffe0ff */
[----:B------:R-:W-:Y:S02]  /*18e0*/  UIADD3 UR18, UP1, UPT, UR24, 0x80, URZ ;  /* 0x0000008018127890 */ /* 0x000fe4000ff3e0ff */
[----:B------:R-:W-:Y:S02]  /*18f0*/  UISETP.NE.AND UP0, UPT, UR13, 0xc, UPT ;  /* 0x0000000c0d00788c */ /* 0x000fe4000bf05270 */
[----:B------:R-:W-:Y:S02]  /*1900*/  ULEA UR32, UR6, UR4, 0xc ;  /* 0x0000000406207291 */ /* 0x000fe4000f8e60ff */
[----:B------:R-:W-:Y:S02]  /*1910*/  USEL UR9, URZ, 0x1, UP0 ;  /* 0x00000001ff097887 */ /* 0x000fe40008000000 */
[----:B------:R-:W-:Y:S02]  /*1920*/  USEL UR13, UR13, URZ, UP0 ;  /* 0x000000ff0d0d7287 */ /* 0x000fe40008000000 */
[----:B------:R-:W-:Y:S02]  /*1930*/  USHF.L.U32 UR34, UR16, 0x5, URZ ;  /* 0x0000000510227899 */ /* 0x000fe400080006ff */
[----:B------:R-:W-:Y:S01]  /*1940*/  ULEA UR8, UR13, UR4, 0x3 ;  /* 0x000000040d087291 */ /* 0x000fe2000f8e18ff */
[----:B------:R-:W-:Y:S01]  /*1950*/  LOP3.LUT R15, R15, UR9, RZ, 0x3c, !PT ;  /* 0x000000090f0f7c12 */ /* 0x000fe2000f8e3cff */
[----:B------:R-:W-:Y:S02]  /*1960*/  UIADD3.X UR19, UPT, UPT, URZ, UR25, URZ, UP1, !UPT ;  /* 0x00000019ff137290 */ /* 0x000fe40008ffe4ff */
[----:B------:R-:W-:Y:S01]  /*1970*/  UIADD3 UR32, UPT, UPT, UR32, 0xb300, URZ ;  /* 0x0000b30020207890 */ /* 0x000fe2000fffe0ff */
[----:B-1----:R-:W-:Y:S01]  /*1980*/  SHF.L.U32 R2, R15, 0x1f, RZ ;  /* 0x0000001f0f027819 */ /* 0x002fe200000006ff */
[----:B------:R-:W-:Y:S02]  /*1990*/  UIMAD UR5, UR6, 0x2c00, UR4 ;  /* 0x00002c00060578a4 */ /* 0x000fe4000f8e0204 */
[----:B------:R-:W-:Y:S01]  /*19a0*/  UIADD3 UR26, UP0, UPT, UR24, 0x180, URZ ;  /* 0x00000180181a7890 */ /* 0x000fe2000ff1e0ff */
[----:B------:R1:W1:Y:S01]  /*19b0*/  SYNCS.PHASECHK.TRANS64.TRYWAIT P0, [UR8+0x60], R2 ;  /* 0x00006002ff0075a7 */ /* 0x0002620008001108 */
[----:B------:R-:W-:Y:S01]  /*19c0*/  UMOV UR28, 0x0 ;  /* 0x00000000001c7882 */ /* 0x000fe20000000000 */
[----:B------:R-:W-:Y:S01]  /*19d0*/  UMOV UR29, 0x10000000 ;  /* 0x10000000001d7882 */ /* 0x000fe20000000000 */
[----:B------:R-:W-:Y:S01]  /*19e0*/  UIADD3 UR8, UPT, UPT, UR5, 0x17300, URZ ;  /* 0x0001730005087890 */ /* 0x000fe2000fffe0ff */
[----:B------:R1:W-:Y:S01]  /*19f0*/  UTMALDG.3D [UR32], [UR18], desc[UR28] ;  /* 0x00001c20120075b4 */ /* 0x0003e20008011000 */
[----:B------:R-:W-:Y:S02]  /*1a00*/  UIADD3.X UR27, UPT, UPT, URZ, UR25, URZ, UP0, !UPT ;  /* 0x00000019ff1b7290 */ /* 0x000fe400087fe4ff */
[----:B------:R-:W-:Y:S01]  /*1a10*/  UIADD3 UR16, UPT, UPT, UR16, 0x1, URZ ;  /* 0x0000000110107890 */ /* 0x000fe2000fffe0ff */
[----:B------:R-:W-:Y:S01]  /*1a20*/  UMOV UR12, UR36 ;  /* 0x00000024000c7c82 */ /* 0x000fe20008000000 */
[----:B------:R-:W-:Y:S01]  /*1a30*/  UMOV UR9, UR33 ;  /* 0x0000002100097c82 */ /* 0x000fe20008000000 */
[----:B------:R-:W-:Y:S01]  /*1a40*/  UMOV UR10, UR34 ;  /* 0x00000022000a7c82 */ /* 0x000fe20008000000 */
[----:B------:R-:W-:Y:S03]  /*1a50*/  UISETP.NE.AND UP0, UPT, UR16, UR7, UPT ;  /* 0x000000071000728c */ /* 0x000fe6000bf05270 */
[----:B------:R1:W-:Y:S01]  /*1a60*/  UTMALDG.3D [UR8], [UR26], desc[UR28] ;  /* 0x00001c081a0075b4 */ /* 0x0003e20008011000 */
[----:B------:R-:W-:Y:S01]  /*1a70*/  UMOV UR23, UR7 ;  /* 0x0000000700177c82 */ /* 0x000fe20008000000 */
[----:B------:R-:W-:Y:S04]  /*1a80*/  UMOV UR6, UR13 ;  /* 0x0000000d00067c82 */ /* 0x000fe80008000000 */
[----:B------:R-:W-:Y:S05]  /*1a90*/  BRA.U UP0, `(.L_x_26) ;  /* 0xfffffffd00607547 */ /* 0x000fea000b83ffff */
.L_x_21:
[----:B------:R-:W-:Y:S01]  /*1aa0*/  ULEA UR5, UR13, UR4, 0x3 ;  /* 0x000000040d057291 */ /* 0x000fe2000f8e18ff */
[----:B-1----:R-:W-:Y:S01]  /*1ab0*/  SHF.L.U32 R2, R15, 0x1f, RZ ;  /* 0x0000001f0f027819 */ /* 0x002fe200000006ff */
[----:B------:R-:W-:Y:S01]  /*1ac0*/  @!P1 SYNCS.ARRIVE.TRANS64.A1T0 RZ, [UR4+0xe8], RZ ;  /* 0x0000e8ffffff99a7 */ /* 0x000fe20008100004 */
[----:B------:R-:W-:-:S06]  /*1ad0*/  UISETP.GT.AND UP0, UPT, UR22, UR21, UPT ;  /* 0x000000151600728c */ /* 0x000fcc000bf04270 */
[----:B--2---:R1:W2:Y:S03]  /*1ae0*/  SYNCS.PHASECHK.TRANS64.TRYWAIT P0, [UR5+0x60], R2 ;  /* 0x00006002ff0075a7 */ /* 0x0042a60008001105 */
[----:B------:R-:W-:Y:S05]  /*1af0*/  BRA.U !UP0, `(.L_x_27) ;  /* 0x0000000108ac7547 */ /* 0x000fea000b800000 */
[----:B------:R-:W-:Y:S01]  /*1b00*/  UIADD3 UR26, UPT, UPT, UR14, UR23, URZ ;  /* 0x000000170e1a7290 */ /* 0x000fe2000fffe0ff */
[----:B------:R-:W-:-:S11]  /*1b10*/  UMOV UR6, UR13 ;  /* 0x0000000d00067c82 */ /* 0x000fd60008000000 */
.L_x_32:
[----:B--2---:R-:W-:Y:S01]  /*1b20*/  @!P5 MOV R3, 0x3c00 ;  /* 0x00003c000003d802 */ /* 0x004fe20000000f00 */
[----:B-1----:R-:W-:Y:S01]  /*1b30*/  ULEA UR17, UR6, UR4, 0x3 ;  /* 0x0000000406117291 */ /* 0x002fe2000f8e18ff */
[----:B--2---:R-:W-:Y:S11]  /*1b40*/  @P0 BRA `(.L_x_28) ;  /* 0x00000000000c0947 */ /* 0x004ff60003800000 */
[----:B------:R-:W-:Y:S04]  /*1b50*/  SHF.L.U32 R5, R15, 0x1f, RZ ;  /* 0x0000001f0f057819 */ /* 0x000fe800000006ff */
[----:B------:R-:W2:Y:S02]  /*1b60*/  SYNCS.PHASECHK.TRANS64.TRYWAIT P0, [UR17+0x60], R5 ;  /* 0x00006005ff0075a7 */ /* 0x000ea40008001111 */
[----:B--2---:R-:W-:Y:S05]  /*1b70*/  @!P0 BRA `(.L_x_29) ;  /* 0x0000007000ec8947 */ /* 0x004fea0003800000 */
.L_x_28:
[----:B------:R2:W-:Y:S01]  /*1b80*/  @!P5 SYNCS.ARRIVE.TRANS64 RZ, [UR17], R3 ;  /* 0x00000003ffffd9a7 */ /* 0x0005e20008000011 */
[----:B------:R-:W-:Y:S04]  /*1b90*/  BSSY.RECONVERGENT B0, `(.L_x_30) ;  /* 0x0000003000007945 */ /* 0x000fe80003800200 */
[----:B------:R-:W-:Y:S05]  /*1ba0*/  @P4 BRA `(.L_x_31) ;  /* 0x0000000000044947 */ /* 0x000fea0003800000 */
[----:B------:R-:W-:Y:S05]  /*1bb0*/  BPT.TRAP 0x1 ;  /* 0x000000040000795c */ /* 0x000fea0000300000 */
.L_x_31:
[----:B------:R-:W-:Y:S05]  /*1bc0*/  BSYNC.RECONVERGENT B0 ;  /* 0x0000000000007941 */ /* 0x000fea0003800200 */
.L_x_30:
[----:B------:R-:W-:Y:S02]  /*1bd0*/  UIADD3 UR13, UPT, UPT, UR6, 0x1, URZ ;  /* 0x00000001060d7890 */ /* 0x000fe4000fffe0ff */
[----:B------:R-:W-:Y:S02]  /*1be0*/  ULEA UR16, UR6, UR4, 0xc ;  /* 0x0000000406107291 */ /* 0x000fe4000f8e60ff */
[----:B------:R-:W-:Y:S02]  /*1bf0*/  UISETP.NE.AND UP0, UPT, UR13, 0xc, UPT ;  /* 0x0000000c0d00788c */ /* 0x000fe4000bf05270 */
[----:B------:R-:W-:Y:S02]  /*1c00*/  UIADD3 UR32, UP1, UPT, UR24, 0x80, URZ ;  /* 0x0000008018207890 */ /* 0x000fe4000ff3e0ff */
[----:B------:R-:W-:Y:S02]  /*1c10*/  USEL UR9, URZ, 0x1, UP0 ;  /* 0x00000001ff097887 */ /* 0x000fe40008000000 */
[----:B------:R-:W-:Y:S02]  /*1c20*/  USEL UR13, UR13, URZ, UP0 ;  /* 0x000000ff0d0d7287 */ /* 0x000fe40008000000 */
[----:B------:R-:W-:Y:S02]  /*1c30*/  USHF.L.U32 UR18, UR23, 0x5, URZ ;  /* 0x0000000517127899 */ /* 0x000fe400080006ff */
[----:B------:R-:W-:Y:S01]  /*1c40*/  ULEA UR8, UR13, UR4, 0x3 ;  /* 0x000000040d087291 */ /* 0x000fe2000f8e18ff */
[----:B------:R-:W-:Y:S01]  /*1c50*/  LOP3.LUT R15, R15, UR9, RZ, 0x3c, !PT ;  /* 0x000000090f0f7c12 */ /* 0x000fe2000f8e3cff */
[----:B------:R-:W-:Y:S02]  /*1c60*/  UIADD3 UR16, UPT, UPT, UR16, 0xb300, URZ ;  /* 0x0000b30010107890 */ /* 0x000fe4000fffe0ff */
[----:B------:R-:W-:Y:S01]  /*1c70*/  UIADD3.X UR33, UPT, UPT, URZ, UR25, URZ, UP1, !UPT ;  /* 0x00000019ff217290 */ /* 0x000fe20008ffe4ff */
[----:B-1----:R-:W-:Y:S01]  /*1c80*/  SHF.L.U32 R2, R15, 0x1f, RZ ;  /* 0x0000001f0f027819 */ /* 0x002fe200000006ff */
[----:B------:R-:W-:Y:S02]  /*1c90*/  UIMAD UR5, UR6, 0x2c00, UR4 ;  /* 0x00002c00060578a4 */ /* 0x000fe4000f8e0204 */
[----:B------:R-:W-:Y:S01]  /*1ca0*/  UIADD3 UR30, UP0, UPT, UR24, 0x180, URZ ;  /* 0x00000180181e7890 */ /* 0x000fe2000ff1e0ff */
[----:B------:R1:W1:Y:S01]  /*1cb0*/  SYNCS.PHASECHK.TRANS64.TRYWAIT P0, [UR8+0x60], R2 ;  /* 0x00006002ff0075a7 */ /* 0x0002620008001108 */
[----:B------:R-:W-:Y:S01]  /*1cc0*/  UIADD3 UR8, UPT, UPT, UR5, 0x17300, URZ ;  /* 0x0001730005087890 */ /* 0x000fe2000fffe0ff */
[----:B------:R-:W-:Y:S01]  /*1cd0*/  UMOV UR28, 0x0 ;  /* 0x00000000001c7882 */ /* 0x000fe20000000000 */
[----:B------:R-:W-:Y:S01]  /*1ce0*/  UMOV UR29, 0x10000000 ;  /* 0x10000000001d7882 */ /* 0x000fe20000000000 */
[----:B------:R-:W-:Y:S01]  /*1cf0*/  UMOV UR19, UR35 ;  /* 0x0000002300137c82 */ /* 0x000fe20008000000 */
[----:B------:R-:W-:Y:S01]  /*1d00*/  UMOV UR20, UR36 ;  /* 0x0000002400147c82 */ /* 0x000fe20008000000 */
[----:B------:R-:W-:Y:S01]  /*1d10*/  UIADD3.X UR31, UPT, UPT, URZ, UR25, URZ, UP0, !UPT ;  /* 0x00000019ff1f7290 */ /* 0x000fe200087fe4ff */
[----:B------:R1:W-:Y:S01]  /*1d20*/  UTMALDG.3D [UR16], [UR32], desc[UR28] ;  /* 0x00001c10200075b4 */ /* 0x0003e20008011000 */
[----:B------:R-:W-:Y:S01]  /*1d30*/  UIADD3 UR23, UPT, UPT, UR23, 0x1, URZ ;  /* 0x0000000117177890 */ /* 0x000fe2000fffe0ff */
[----:B------:R-:W-:Y:S01]  /*1d40*/  UMOV UR12, UR36 ;  /* 0x00000024000c7c82 */ /* 0x000fe20008000000 */
[----:B------:R-:W-:Y:S01]  /*1d50*/  UMOV UR9, UR17 ;  /* 0x0000001100097c82 */ /* 0x000fe20008000000 */
[----:B------:R-:W-:Y:S01]  /*1d60*/  UMOV UR10, UR18 ;  /* 0x00000012000a7c82 */ /* 0x000fe20008000000 */
[----:B------:R-:W-:Y:S03]  /*1d70*/  UISETP.NE.AND UP0, UPT, UR23, UR26, UPT ;  /* 0x0000001a1700728c */ /* 0x000fe6000bf05270 */
[----:B------:R1:W-:Y:S01]  /*1d80*/  UTMALDG.3D [UR8], [UR30], desc[UR28] ;  /* 0x00001c081e0075b4 */ /* 0x0003e20008011000 */
[----:B------:R-:W-:Y:S05]  /*1d90*/  UMOV UR6, UR13 ;  /* 0x0000000d00067c82 */ /* 0x000fea0008000000 */
[----:B------:R-:W-:Y:S05]  /*1da0*/  BRA.U UP0, `(.L_x_32) ;  /* 0xfffffffd005c7547 */ /* 0x000fea000b83ffff */
.L_x_27:
[----:B-1----:R-:W-:Y:S01]  /*1db0*/  LEA R2, R14, UR4, 0x3 ;  /* 0x000000040e027c11 */ /* 0x002fe2000f8e18ff */
[----:B------:R-:W-:Y:S01]  /*1dc0*/  NOP ;  /* 0x0000000000007918 */ /* 0x000fe20000000000 */
[----:B--2---:R-:W-:Y:S02]  /*1dd0*/  SHF.L.U32 R3, R12, 0x1f, RZ ;  /* 0x0000001f0c037819 */ /* 0x004fe400000006ff */
[----:B------:R-:W-:Y:S02]  /*1de0*/  LEA R4, R14, UR4, 0x4 ;  /* 0x000000040e047c11 */ /* 0x000fe4000f8e20ff */
[----:B------:R-:W1:Y:S02]  /*1df0*/  SYNCS.PHASECHK.TRANS64.TRYWAIT P0, [R2+URZ+0xf0], R3 ;  /* 0x0000f003020075a7 */ /* 0x000e6400080011ff */
[----:B-1----:R-:W-:Y:S05]  /*1e00*/  @!P0 BRA `(.L_x_33) ;  /* 0x0000007000608947 */ /* 0x002fea0003800000 */
.L_x_124:
[----:B------:R-:W2:Y:S01]  /*1e10*/  LDS.128 R4, [R4+0x180] ;  /* 0x0001800004047984 */ /* 0x000ea20000000c00 */
[----:B---3--:R-:W-:Y:S01]  /*1e20*/  ISETP.GE.AND P0, PT, R108, 0x1, PT ;  /* 0x000000016c00780c */ /* 0x008fe20003f06270 */
[----:B-1----:R-:W-:Y:S01]  /*1e30*/  VIADD R2, R2, 0x100 ;  /* 0x0000010002027836 */ /* 0x002fe20000000000 */
[----:B------:R-:W-:Y:S01]  /*1e40*/  @!PT LDS RZ, [RZ] ;  /* 0x00000000fffff984 */ /* 0x000fe20000000800 */
[----:B------:R-:W-:Y:S01]  /*1e50*/  @!PT LDS RZ, [RZ] ;  /* 0x00000000fffff984 */ /* 0x000fe20000000800 */
[----:B------:R-:W-:Y:S01]  /*1e60*/  @!PT LDS RZ, [RZ] ;  /* 0x00000000fffff984 */ /* 0x000fe20000000800 */
[----:B------:R-:W-:Y:S01]  /*1e70*/  @!PT LDS RZ, [RZ] ;  /* 0x00000000fffff984 */ /* 0x000fe20000000800 */
[----:B------:R1:W-:Y:S06]  /*1e80*/  MEMBAR.ALL.CTA ;  /* 0x0000000000007992 */ /* 0x0003ec0000008000 */
[----:B-1----:R-:W1:Y:S01]  /*1e90*/  FENCE.VIEW.ASYNC.S ;  /* 0x00000000000073c6 */ /* 0x002e620000000000 */
[----:B------:R-:W-:-:S04]  /*1ea0*/  PRMT R2, RZ, 0x654, R2 ;  /* 0x00000654ff027816 */ /* 0x000fc80000000002 */
[----:B-1----:R1:W-:Y:S01]  /*1eb0*/  SYNCS.ARRIVE.TRANS64.RED.A1T0 RZ, [R2+URZ], RZ ;  /* 0x000000ff02ff79a7 */ /* 0x0023e200081004ff */
[----:B--2---:R-:W-:-:S13]  /*1ec0*/  LOP3.LUT P2, RZ, R6, 0x1, RZ, 0xc0, !PT ;  /* 0x0000000106ff7812 */ /* 0x004fda000784c0ff */
[----:B------:R-:W-:Y:S01]  /*1ed0*/  @P2 SHF.R.U32.HI R3, RZ, 0x10, R5 ;  /* 0x00000010ff032819 */ /* 0x000fe20000011605 */
[----:B------:R-:W-:Y:S01]  /*1ee0*/  VOTEU.ANY UP0, P2 ;  /* 0x0000000000ff7886 */ /* 0x000fe20001000100 */
[----:B------:R-:W-:Y:S02]  /*1ef0*/  @P2 MOV R13, R4 ;  /* 0x00000004000d2202 */ /* 0x000fe40000000f00 */
[----:B------:R-:W-:Y:S02]  /*1f00*/  @P2 R2UR.BROADCAST UR5, R3 ;  /* 0x00000000030522ca */ /* 0x000fe400008e0000 */
[----:B------:R-:W-:-:S11]  /*1f10*/  @P2 LOP3.LUT R11, R5, 0xffff, RZ, 0xc0, !PT ;  /* 0x0000ffff050b2812 */ /* 0x000fd600078ec0ff */
[----:B------:R-:W-:Y:S01]  /*1f20*/  @UP0 UMOV UR36, UR5 ;  /* 0x0000000500240c82 */ /* 0x000fe20008000000 */
[----:B-1----:R-:W-:Y:S05]  /*1f30*/  @!P0 BRA `(.L_x_34) ;  /* 0x0000000000b88947 */ /* 0x002fea0003800000 */
[----:B------:R-:W4:Y:S01]  /*1f40*/  LDC.64 R4, c[0x0][0xb18] ;  /* 0x0002c600ff047b82 */ /* 0x000f220000000a00 */
[----:B------:R-:W-:-:S07]  /*1f50*/  ISETP.NE.AND P3, PT, R108, 0x1, PT ;  /* 0x000000016c00780c */ /* 0x000fce0003f65270 */
[----:B------:R-:W1:Y:S08]  /*1f60*/  LDC.64 R6, c[0x0][0xb10] ;  /* 0x0002c400ff067b82 */ /* 0x000e700000000a00 */
[----:B------:R-:W2:Y:S08]  /*1f70*/  LDC R16, c[0x0][0xb20] ;  /* 0x0002c800ff107b82 */ /* 0x000eb00000000800 */
[----:B------:R-:W3:Y:S01]  /*1f80*/  LDC R18, c[0x0][0xb0c] ;  /* 0x0002c300ff127b82 */ /* 0x000ee20000000800 */
[----:B----4-:R-:W-:Y:S01]  /*1f90*/  IMAD.HI.U32 R17, R0, R5, RZ ;  /* 0x0000000500117227 */ /* 0x010fe200078e00ff */
[----:B------:R-:W-:-:S03]  /*1fa0*/  ISETP.NE.AND P0, PT, R4, 0x1, PT ;  /* 0x000000010400780c */ /* 0x000fc60003f05270 */
[----:B------:R-:W-:-:S03]  /*1fb0*/  IMAD.HI.U32 R5, R11, R5, RZ ;  /* 0x000000050b057227 */ /* 0x000fc600078e00ff */
[----:B------:R-:W4:Y:S01]  /*1fc0*/  LDC.64 R2, c[0x0][0xb28] ;  /* 0x0002ca00ff027b82 */ /* 0x000f220000000a00 */
[----:B-1----:R-:W-:-:S04]  /*1fd0*/  IMAD.HI.U32 R20, R9, R6, RZ ;  /* 0x0000000609147227 */ /* 0x002fc800078e00ff */
[----:B------:R-:W-:Y:S01]  /*1fe0*/  IMAD.HI.U32 R22, R13, R6, RZ ;  /* 0x000000060d167227 */ /* 0x000fe200078e00ff */
[----:B------:R-:W-:Y:S02]  /*1ff0*/  SHF.R.U32.HI R20, RZ, R7, R20 ;  /* 0x00000007ff147219 */ /* 0x000fe40000011614 */
[-C--:B--2---:R-:W-:Y:S02]  /*2000*/  SHF.R.U32.HI R17, RZ, R16.reuse, R17 ;  /* 0x00000010ff117219 */ /* 0x084fe40000011611 */
[----:B------:R-:W-:Y:S02]  /*2010*/  SHF.R.U32.HI R16, RZ, R16, R5 ;  /* 0x00000010ff107219 */ /* 0x000fe40000011605 */
[----:B------:R-:W-:Y:S02]  /*2020*/  SEL R17, R0, R17, !P0 ;  /* 0x0000001100117207 */ /* 0x000fe40004000000 */
[----:B------:R-:W-:Y:S02]  /*2030*/  SHF.R.U32.HI R22, RZ, R7, R22 ;  /* 0x00000007ff167219 */ /* 0x000fe40000011616 */
[----:B---3--:R-:W-:-:S02]  /*2040*/  ISETP.NE.AND P1, PT, R18, 0x1, PT ;  /* 0x000000011200780c */ /* 0x008fc40003f25270 */
[----:B------:R-:W-:Y:S02]  /*2050*/  SEL R5, R11, R16, !P0 ;  /* 0x000000100b057207 */ /* 0x000fe40004000000 */
[----:B------:R-:W-:Y:S02]  /*2060*/  SEL R19, R9, R20, !P1 ;  /* 0x0000001409137207 */ /* 0x000fe40004800000 */
[----:B------:R-:W-:Y:S01]  /*2070*/  SEL R7, R13, R22, !P1 ;  /* 0x000000160d077207 */ /* 0x000fe20004800000 */
[----:B----4-:R-:W-:-:S04]  /*2080*/  IMAD.HI.U32 R20, R17, R2, RZ ;  /* 0x0000000211147227 */ /* 0x010fc800078e00ff */
        /* <DEDUP_REMOVED lines=10> */
[----:B------:R-:W-:-:S04]  /*2130*/  @!P0 IMAD.HI.U32 R16, R7, R2, RZ ;  /* 0x0000000207108227 */ /* 0x000fc800078e00ff */
[----:B------:R-:W-:Y:S01]  /*2140*/  IMAD.MOV R2, RZ, RZ, -R6 ;  /* 0x000000ffff027224 */ /* 0x000fe200078e0a06 */
[----:B------:R-:W-:-:S03]  /*2150*/  @!P0 SHF.R.U32.HI R16, RZ, R3, R16 ;  /* 0x00000003ff108219 */ /* 0x000fc60000011610 */
[----:B------:R-:W-:Y:S01]  /*2160*/  IMAD R2, R108, R2, R5 ;  /* 0x000000026c027224 */ /* 0x000fe200078e0205 */
        /* <DEDUP_REMOVED lines=11> */
.L_x_34:
[----:B------:R-:W1:Y:S02]  /*2220*/  LDCU UR5, c[0x0][0xb30] ;  /* 0x00016600ff0577ac */ /* 0x000e640008000800 */
[----:B-1----:R-:W-:-:S09]  /*2230*/  UISETP.NE.AND UP0, UPT, UR5, 0x1, UPT ;  /* 0x000000010500788c */ /* 0x002fd2000bf05270 */
[----:B------:R-:W-:Y:S05]  /*2240*/  BRA.U UP0, `(.L_x_35) ;  /* 0x0000000100407547 */ /* 0x000fea000b800000 */
[----:B------:R-:W1:Y:S08]  /*2250*/  LDC.64 R4, c[0x0][0xb10] ;  /* 0x0002c400ff047b82 */ /* 0x000e700000000a00 */
[----:B------:R-:W2:Y:S08]  /*2260*/  LDC.64 R2, c[0x0][0xb18] ;  /* 0x0002c600ff027b82 */ /* 0x000eb00000000a00 */
[----:B------:R-:W3:Y:S08]  /*2270*/  LDC R6, c[0x0][0xb20] ;  /* 0x0002c800ff067b82 */ /* 0x000ef00000000800 */
[----:B------:R-:W4:Y:S01]  /*2280*/  LDC R16, c[0x0][0xb0c] ;  /* 0x0002c300ff107b82 */ /* 0x000f220000000800 */
[----:B-1----:R-:W-:-:S05]  /*2290*/  IMAD.HI.U32 R4, R13, R4, RZ ;  /* 0x000000040d047227 */ /* 0x002fca00078e00ff */
[----:B------:R-:W-:Y:S01]  /*22a0*/  SHF.R.U32.HI R4, RZ, R5, R4 ;  /* 0x00000005ff047219 */ /* 0x000fe20000011604 */
[----:B--2---:R-:W-:Y:S01]  /*22b0*/  IMAD.HI.U32 R3, R11, R3, RZ ;  /* 0x000000030b037227 */ /* 0x004fe200078e00ff */
[----:B------:R-:W-:-:S04]  /*22c0*/  ISETP.NE.AND P0, PT, R2, 0x1, PT ;  /* 0x000000010200780c */ /* 0x000fc80003f05270 */
[----:B---3--:R-:W-:-:S04]  /*22d0*/  SHF.R.U32.HI R6, RZ, R6, R3 ;  /* 0x00000006ff067219 */ /* 0x008fc80000011603 */
[----:B------:R-:W-:Y:S02]  /*22e0*/  SEL R3, R11, R6, !P0 ;  /* 0x000000060b037207 */ /* 0x000fe40004000000 */
[----:B----4-:R-:W-:-:S04]  /*22f0*/  ISETP.NE.AND P1, PT, R16, 0x1, PT ;  /* 0x000000011000780c */ /* 0x010fc80003f25270 */
[----:B------:R-:W-:-:S05]  /*2300*/  SEL R4, R13, R4, !P1 ;  /* 0x000000040d047207 */ /* 0x000fca0004800000 */
[----:B------:R-:W-:Y:S02]  /*2310*/  IMAD.IADD R5, R3, 0x1, -R4 ;  /* 0x0000000103057824 */ /* 0x000fe400078e0a04 */
[----:B------:R-:W-:Y:S02]  /*2320*/  IMAD.IADD R3, R4, 0x1, -R3 ;  /* 0x0000000104037824 */ /* 0x000fe400078e0a03 */
[----:B------:R-:W-:Y:S02]  /*2330*/  IMAD R13, R5, R16, R13 ;  /* 0x00000010050d7224 */ /* 0x000fe400078e020d */
[----:B------:R-:W-:-:S07]  /*2340*/  IMAD R11, R3, R2, R11 ;  /* 0x00000002030b7224 */ /* 0x000fce00078e020b */
.L_x_35:
[----:B------:R-:W-:Y:S01]  /*2350*/  VIADD R14, R14, 0x1 ;  /* 0x000000010e0e7836 */ /* 0x000fe20000000000 */
[----:B------:R-:W-:Y:S01]  /*2360*/  PLOP3.LUT P1, PT, PT, PT, PT, 0x80, 0x8 ;  /* 0x000000000008781c */ /* 0x000fe20003f2f070 */
[----:B------:R-:W-:Y:S02]  /*2370*/  IMAD.IADD R229, R13, 0x1, R228 ;  /* 0x000000010de57824 */ /* 0x000fe400078e02e4 */
[----:B------:R-:W-:Y:S01]  /*2380*/  IMAD.IADD R219, R11, 0x1, R218 ;  /* 0x000000010bdb7824 */ /* 0x000fe200078e02da */
[----:B------:R-:W-:-:S04]  /*2390*/  ISETP.NE.AND P0, PT, R14, 0x2, PT ;  /* 0x000000020e00780c */ /* 0x000fc80003f05270 */
[----:B------:R-:W-:Y:S02]  /*23a0*/  SEL R3, RZ, 0x1, P0 ;  /* 0x00000001ff037807 */ /* 0x000fe40000000000 */
[----:B------:R-:W-:Y:S02]  /*23b0*/  SEL R14, R14, RZ, P0 ;  /* 0x000000ff0e0e7207 */ /* 0x000fe40000000000 */
[----:B------:R-:W-:Y:S01]  /*23c0*/  LOP3.LUT R12, R12, R3, RZ, 0x3c, !PT ;  /* 0x000000030c0c7212 */ /* 0x000fe200078e3cff */
[----:B------:R-:W-:Y:S06]  /*23d0*/  @P2 BRA `(.L_x_36) ;  /* 0xfffffff000982947 */ /* 0x000fec000383ffff */
[----:B------:R-:W-:Y:S01]  /*23e0*/  UIADD3 UR4, UPT, UPT, UR4, 0x60, URZ ;  /* 0x0000006004047890 */ /* 0x000fe2000fffe0ff */
[----:B------:R-:W-:-:S03]  /*23f0*/  SHF.L.U32 R3, R15, 0x1f, RZ ;  /* 0x0000001f0f037819 */ /* 0x000fc600000006ff */
[----:B------:R-:W-:-:S09]  /*2400*/  ULEA UR5, UR13, UR4, 0x3 ;  /* 0x000000040d057291 */ /* 0x000fd2000f8e18ff */
[----:B------:R-:W1:Y:S02]  /*2410*/  SYNCS.PHASECHK.TRANS64.TRYWAIT P0, [UR5], R3 ;  /* 0x00000003ff0075a7 */ /* 0x000e640008001105 */
[----:B-1----:R-:W-:Y:S05]  /*2420*/  @!P0 BRA `(.L_x_37) ;  /* 0x0000006800ec8947 */ /* 0x002fea0003800000 */
.L_x_126:
[----:B------:R-:W-:-:S04]  /*2430*/  UIADD3 UR6, UPT, UPT, UR13, 0x1, URZ ;  /* 0x000000010d067890 */ /* 0x000fc8000fffe0ff */
[----:B------:R-:W-:-:S04]  /*2440*/  UISETP.NE.AND UP0, UPT, UR6, 0xc, UPT ;  /* 0x0000000c0600788c */ /* 0x000fc8000bf05270 */
[----:B------:R-:W-:Y:S02]  /*2450*/  USEL UR7, URZ, 0x1, UP0 ;  /* 0x00000001ff077887 */ /* 0x000fe40008000000 */
[----:B------:R-:W-:-:S04]  /*2460*/  USEL UR6, UR6, URZ, UP0 ;  /* 0x000000ff06067287 */ /* 0x000fc80008000000 */
[----:B------:R-:W-:Y:S01]  /*2470*/  ULEA UR5, UR6, UR4, 0x3 ;  /* 0x0000000406057291 */ /* 0x000fe2000f8e18ff */
[----:B------:R-:W-:-:S04]  /*2480*/  LOP3.LUT R2, R15, UR7, RZ, 0x3c, !PT ;  /* 0x000000070f027c12 */ /* 0x000fc8000f8e3cff */
[----:B-1----:R-:W-:-:S04]  /*2490*/  SHF.L.U32 R3, R2, 0x1f, RZ ;  /* 0x0000001f02037819 */ /* 0x002fc800000006ff */
[----:B------:R-:W1:Y:S02]  /*24a0*/  SYNCS.PHASECHK.TRANS64.TRYWAIT P0, [UR5], R3 ;  /* 0x00000003ff0075a7 */ /* 0x000e640008001105 */
[----:B-1----:R-:W-:Y:S05]  /*24b0*/  @!P0 BRA `(.L_x_38) ;  /* 0x0000006800e08947 */ /* 0x002fea0003800000 */
.L_x_128:
        /* <DEDUP_REMOVED lines=9> */
.L_x_130:
        /* <DEDUP_REMOVED lines=9> */
.L_x_132:
        /* <DEDUP_REMOVED lines=9> */
.L_x_134:
        /* <DEDUP_REMOVED lines=9> */
.L_x_136:
        /* <DEDUP_REMOVED lines=9> */
.L_x_138:
        /* <DEDUP_REMOVED lines=9> */
.L_x_140:
        /* <DEDUP_REMOVED lines=9> */
.L_x_142:
        /* <DEDUP_REMOVED lines=9> */
.L_x_144:
        /* <DEDUP_REMOVED lines=9> */
.L_x_146:
[----:B------:R-:W-:-:S04]  /*29d0*/  UIADD3 UR6, UPT, UPT, UR6, 0x1, URZ ;  /* 0x0000000106067890 */ /* 0x000fc8000fffe0ff */
[----:B------:R-:W-:-:S04]  /*29e0*/  UISETP.NE.AND UP0, UPT, UR6, 0xc, UPT ;  /* 0x0000000c0600788c */ /* 0x000fc8000bf05270 */
[----:B------:R-:W-:Y:S02]  /*29f0*/  USEL UR5, URZ, 0x1, UP0 ;  /* 0x00000001ff057887 */ /* 0x000fe40008000000 */
[----:B------:R-:W-:-:S04]  /*2a00*/  USEL UR6, UR6, URZ, UP0 ;  /* 0x000000ff06067287 */ /* 0x000fc80008000000 */
[----:B------:R-:W-:Y:S01]  /*2a10*/  ULEA UR6, UR6, UR4, 0x3 ;  /* 0x0000000406067291 */ /* 0x000fe2000f8e18ff */
[----:B-1----:R-:W-:-:S04]  /*2a20*/  LOP3.LUT R3, R2, UR5, RZ, 0x3c, !PT ;  /* 0x0000000502037c12 */ /* 0x002fc8000f8e3cff */
[----:B------:R-:W-:Y:S01]  /*2a30*/  SHF.L.U32 R3, R3, 0x1f, RZ ;  /* 0x0000001f03037819 */ /* 0x000fe200000006ff */
[----:B----4-:R-:W-:-:S07]  /*2a40*/  IMAD.U32 R0, RZ, RZ, UR6 ;  /* 0x00000006ff007e24 */ /* 0x010fce000f8e00ff */
.L_x_48:
[----:B-1----:R1:W2:Y:S02]  /*2a50*/  SYNCS.PHASECHK.TRANS64.TRYWAIT P0, [R0+URZ], R3 ;  /* 0x00000003000075a7 */ /* 0x0022a400080011ff */
[----:B--2---:R-:W-:Y:S05]  /*2a60*/  @!P0 NANOSLEEP.SYNCS 0x989680 ;  /* 0x009896800000895d */ /* 0x004fea0003900000 */
[----:B------:R-:W2:Y:S02]  /*2a70*/  @!P0 SYNCS.PHASECHK.TRANS64 P0, [R0+URZ], R3 ;  /* 0x00000003000085a7 */ /* 0x000ea400080010ff */
[----:B--2---:R-:W-:Y:S05]  /*2a80*/  @P0 EXIT ;  /* 0x000000000000094d */ /* 0x004fea0003800000 */
[----:B------:R-:W-:Y:S05]  /*2a90*/  BRA `(.L_x_48) ;  /* 0xfffffffc00ec7947 */ /* 0x000fea000383ffff */
.L_x_18:
[----:B------:R-:W-:-:S04]  /*2aa0*/  UISETP.NE.AND UP1, UPT, UR37, URZ, UPT ;  /* 0x000000ff2500728c */ /* 0x000fc8000bf25270 */
[----:B------:R-:W-:-:S09]  /*2ab0*/  UISETP.NE.OR UP1, UPT, UR8, 0x1, UP1 ;  /* 0x000000010800788c */ /* 0x000fd20008f25670 */
[----:B------:R-:W-:Y:S05]  /*2ac0*/  BRA.U UP1, `(.L_x_49) ;  /* 0x0000000501487547 */ /* 0x000fea000b800000 */
[----:B------:R-:W-:Y:S01]  /*2ad0*/  ISETP.NE.AND P2, PT, R2, RZ, PT ;  /* 0x000000ff0200720c */ /* 0x000fe20003f45270 */
[----:B------:R-:W-:Y:S01]  /*2ae0*/  IMAD.MOV.U32 R12, RZ, RZ, 0x1 ;  /* 0x00000001ff0c7424 */ /* 0x000fe200078e00ff */
[----:B------:R-:W-:Y:S02]  /*2af0*/  CS2R R10, SRZ ;  /* 0x00000000000a7805 */ /* 0x000fe4000001ff00 */
[----:B------:R-:W-:Y:S01]  /*2b00*/  CS2R R8, SRZ ;  /* 0x0000000000087805 */ /* 0x000fe2000001ff00 */
[----:B------:R-:W-:Y:S01]  /*2b10*/  UMOV UR4, 0x400 ;  /* 0x0000040000047882 */ /* 0x000fe20000000000 */
[----:B------:R-:W-:Y:S01]  /*2b20*/  UMOV UR6, URZ ;  /* 0x000000ff00067c82 */ /* 0x000fe20008000000 */
[----:B------:R-:W-:-:S12]  /*2b30*/  ULEA UR37, UR37, UR4, 0x18 ;  /* 0x0000000425257291 */ /* 0x000fd8000f8ec0ff */
.L_x_53:
[----:B------:R-:W-:Y:S02]  /*2b40*/  LEA R0, R8, UR37, 0x3 ;  /* 0x0000002508007c11 */ /* 0x000fe4000f8e18ff */
[----:B------:R-:W-:-:S03]  /*2b50*/  SHF.L.U32 R5, R9, 0x1f, RZ ;  /* 0x0000001f09057819 */ /* 0x000fc600000006ff */
[----:B------:R-:W-:Y:S01]  /*2b60*/  VIADD R4, R0, 0x160 ;  /* 0x0000016000047836 */ /* 0x000fe20000000000 */
[----:B------:R-:W1:Y:S02]  /*2b70*/  SYNCS.PHASECHK.TRANS64.TRYWAIT P0, [R0+URZ+0x150], R5 ;  /* 0x00015005000075a7 */ /* 0x000e6400080011ff */
[----:B-1----:R-:W-:Y:S05]  /*2b80*/  @!P0 BRA `(.L_x_50) ;  /* 0x00000068001c8947 */ /* 0x002fea0003800000 */
.L_x_147:
[----:B------:R-:W-:Y:S01]  /*2b90*/  ULEA UR5, UR6, UR37, 0x3 ;  /* 0x0000002506057291 */ /* 0x000fe2000f8e18ff */
[----:B------:R-:W-:Y:S02]  /*2ba0*/  PRMT R4, RZ, 0x654, R4 ;  /* 0x00000654ff047816 */ /* 0x000fe40000000004 */
[----:B-1----:R-:W-:Y:S01]  /*2bb0*/  SHF.L.U32 R5, R12, 0x1f, RZ ;  /* 0x0000001f0c057819 */ /* 0x002fe200000006ff */
[----:B------:R-:W-:Y:S01]  /*2bc0*/  UIADD3 UR4, UPT, UPT, UR5, 0xf0, URZ ;  /* 0x000000f005047890 */ /* 0x000fe2000fffe0ff */
[----:B------:R1:W-:Y:S05]  /*2bd0*/  SYNCS.ARRIVE.TRANS64.RED.A1T0 RZ, [R4+URZ], RZ ;  /* 0x000000ff04ff79a7 */ /* 0x0003ea00081004ff */
[----:B------:R-:W-:Y:S01]  /*2be0*/  IMAD.U32 R7, RZ, RZ, UR4 ;  /* 0x00000004ff077e24 */ /* 0x000fe2000f8e00ff */
[----:B------:R-:W2:Y:S04]  /*2bf0*/  SYNCS.PHASECHK.TRANS64.TRYWAIT P0, [UR5+0x100], R5 ;  /* 0x00010005ff0075a7 */ /* 0x000ea80008001105 */
[----:B------:R-:W-:Y:S01]  /*2c00*/  PRMT R6, R2, 0x654, R7 ;  /* 0x0000065402067816 */ /* 0x000fe20000000007 */
[----:B-1----:R-:W-:Y:S01]  /*2c10*/  @!P2 IMAD.MOV.U32 R4, RZ, RZ, 0x10 ;  /* 0x00000010ff04a424 */ /* 0x002fe200078e00ff */
[----:B--2---:R-:W-:Y:S06]  /*2c20*/  @!P0 BRA `(.L_x_51) ;  /* 0x0000006800088947 */ /* 0x004fec0003800000 */
.L_x_149:
[----:B------:R-:W-:Y:S01]  /*2c30*/  ULEA UR4, UR6, UR37, 0x4 ;  /* 0x0000002506047291 */ /* 0x000fe2000f8e20ff */
[----:B------:R-:W-:Y:S01]  /*2c40*/  SEL R3, R6, R3, !P2 ;  /* 0x0000000306037207 */ /* 0x000fe20005000000 */
[----:B------:R-:W-:Y:S01]  /*2c50*/  UIADD3 UR5, UPT, UPT, UR5, 0xf0, URZ ;  /* 0x000000f005057890 */ /* 0x000fe2000fffe0ff */
[----:B-1----:R-:W-:Y:S01]  /*2c60*/  LEA R0, R11, UR37, 0x3 ;  /* 0x000000250b007c11 */ /* 0x002fe2000f8e18ff */
[----:B------:R-:W-:Y:S01]  /*2c70*/  UIADD3 UR4, UPT, UPT, UR4, 0x180, URZ ;  /* 0x0000018004047890 */ /* 0x000fe2000fffe0ff */
[----:B------:R-:W-:Y:S01]  /*2c80*/  SHF.L.U32 R5, R10, 0x1f, RZ ;  /* 0x0000001f0a057819 */ /* 0x000fe200000006ff */
[----:B------:R1:W-:Y:S01]  /*2c90*/  @!P2 SYNCS.ARRIVE.TRANS64.RED RZ, [R3+URZ], R4 ;  /* 0x0000000403ffa9a7 */ /* 0x0003e200080004ff */
[----:B------:R-:W-:Y:S01]  /*2ca0*/  UIADD3 UR6, UPT, UPT, UR6, 0x1, URZ ;  /* 0x0000000106067890 */ /* 0x000fe2000fffe0ff */
[----:B------:R-:W-:-:S03]  /*2cb0*/  VIADD R8, R8, 0x1 ;  /* 0x0000000108087836 */ /* 0x000fc60000000000 */
[----:B------:R-:W-:Y:S02]  /*2cc0*/  UISETP.NE.AND UP0, UPT, UR6, 0x2, UPT ;  /* 0x000000020600788c */ /* 0x000fe4000bf05270 */
[----:B------:R-:W-:Y:S06]  /*2cd0*/  UGETNEXTWORKID.BROADCAST [UR4], [UR5] ;  /* 0x00000000040073ca */ /* 0x000fec0008000100 */
[----:B------:R-:W-:Y:S01]  /*2ce0*/  USEL UR4, URZ, 0x1, UP0 ;  /* 0x00000001ff047887 */ /* 0x000fe20008000000 */
[----:B------:R-:W-:Y:S01]  /*2cf0*/  ISETP.NE.AND P0, PT, R8, 0x2, PT ;  /* 0x000000020800780c */ /* 0x000fe20003f05270 */
[----:B------:R-:W-:Y:S01]  /*2d00*/  USEL UR6, UR6, URZ, UP0 ;  /* 0x000000ff06067287 */ /* 0x000fe20008000000 */
[----:B------:R-:W2:Y:S03]  /*2d10*/  SYNCS.PHASECHK.TRANS64.TRYWAIT P1, [R0+URZ+0xf0], R5 ;  /* 0x0000f005000075a7 */ /* 0x000ea600080211ff */
[----:B------:R-:W-:Y:S01]  /*2d20*/  LOP3.LUT R12, R12, UR4, RZ, 0x3c, !PT ;  /* 0x000000040c0c7c12 */ /* 0x000fe2000f8e3cff */
[----:B-12---:R-:W-:Y:S07]  /*2d30*/  @!P1 BRA `(.L_x_52) ;  /* 0x0000006400dc9947 */ /* 0x006fee0003800000 */
.L_x_150:
[C---:B------:R-:W-:Y:S01]  /*2d40*/  LEA R4, R11.reuse, UR37, 0x4 ;  /* 0x000000250b047c11 */ /* 0x040fe2000f8e20ff */
[----:B-1----:R-:W-:Y:S01]  /*2d50*/  VIADD R0, R0, 0x100 ;  /* 0x0000010000007836 */ /* 0x002fe20000000000 */
[----:B------:R-:W-:Y:S01]  /*2d60*/  SEL R8, R8, RZ, P0 ;  /* 0x000000ff08087207 */ /* 0x000fe20000000000 */
[----:B------:R-:W-:-:S03]  /*2d70*/  VIADD R11, R11, 0x1 ;  /* 0x000000010b0b7836 */ /* 0x000fc60000000000 */
[----:B------:R-:W1:Y:S01]  /*2d80*/  LDS.128 R4, [R4+0x180] ;  /* 0x0001800004047984 */ /* 0x000e620000000c00 */
[----:B------:R-:W-:Y:S02]  /*2d90*/  PRMT R0, RZ, 0x654, R0 ;  /* 0x00000654ff007816 */ /* 0x000fe40000000000 */
[C---:B------:R-:W-:Y:S01]  /*2da0*/  ISETP.NE.AND P1, PT, R11.reuse, 0x2, PT ;  /* 0x000000020b00780c */ /* 0x040fe20003f25270 */
[----:B------:R-:W-:Y:S01]  /*2db0*/  @!PT LDS RZ, [RZ] ;  /* 0x00000000fffff984 */ /* 0x000fe20000000800 */
[----:B------:R-:W-:Y:S01]  /*2dc0*/  @!PT LDS RZ, [RZ] ;  /* 0x00000000fffff984 */ /* 0x000fe20000000800 */
[----:B------:R-:W-:Y:S01]  /*2dd0*/  @!PT LDS RZ, [RZ] ;  /* 0x00000000fffff984 */ /* 0x000fe20000000800 */
[----:B------:R-:W-:Y:S01]  /*2de0*/  @!PT LDS RZ, [RZ] ;  /* 0x00000000fffff984 */ /* 0x000fe20000000800 */
[----:B------:R2:W-:Y:S06]  /*2df0*/  MEMBAR.ALL.CTA ;  /* 0x0000000000007992 */ /* 0x0005ec0000008000 */
[----:B--2---:R-:W2:Y:S01]  /*2e00*/  FENCE.VIEW.ASYNC.S ;  /* 0x00000000000073c6 */ /* 0x004ea20000000000 */
[----:B------:R-:W-:Y:S01]  /*2e10*/  SEL R11, R11, RZ, P1 ;  /* 0x000000ff0b0b7207 */ /* 0x000fe20000800000 */
[----:B--2---:R2:W-:Y:S01]  /*2e20*/  SYNCS.ARRIVE.TRANS64.RED.A1T0 RZ, [R0+URZ], RZ ;  /* 0x000000ff00ff79a7 */ /* 0x0045e200081004ff */
[----:B-1----:R-:W-:-:S02]  /*2e30*/  LOP3.LUT P3, RZ, R6, 0x1, RZ, 0xc0, !PT ;  /* 0x0000000106ff7812 */ /* 0x002fc4000786c0ff */
[----:B------:R-:W-:-:S04]  /*2e40*/  SEL R5, RZ, 0x1, P1 ;  /* 0x00000001ff057807 */ /* 0x000fc80000800000 */
[----:B------:R-:W-:Y:S02]  /*2e50*/  LOP3.LUT R10, R10, R5, RZ, 0x3c, !PT ;  /* 0x000000050a0a7212 */ /* 0x000fe400078e3cff */
[----:B--2---:R-:W-:-:S04]  /*2e60*/  SEL R0, RZ, 0x1, P0 ;  /* 0x00000001ff007807 */ /* 0x004fc80000000000 */
[----:B------:R-:W-:Y:S01]  /*2e70*/  LOP3.LUT R9, R9, R0, RZ, 0x3c, !PT ;  /* 0x0000000009097212 */ /* 0x000fe200078e3cff */
[----:B------:R-:W-:Y:S06]  /*2e80*/  @P3 BRA `(.L_x_53) ;  /* 0xfffffffc002c3947 */ /* 0x000fec000383ffff */
[----:B------:R-:W-:Y:S01]  /*2e90*/  ULEA UR5, UR6, UR37, 0x3 ;  /* 0x0000002506057291 */ /* 0x000fe2000f8e18ff */
[----:B------:R-:W-:-:S08]  /*2ea0*/  SHF.L.U32 R3, R12, 0x1f, RZ ;  /* 0x0000001f0c037819 */ /* 0x000fd000000006ff */
[----:B------:R-:W1:Y:S02]  /*2eb0*/  SYNCS.PHASECHK.TRANS64 P0, [UR5+0x100], R3 ;  /* 0x00010003ff0075a7 */ /* 0x000e640008001005 */
[----:B-1----:R-:W-:Y:S05]  /*2ec0*/  @P0 BRA `(.L_x_54) ;  /* 0x0000000000080947 */ /* 0x002fea0003800000 */
[----:B------:R-:W1:Y:S02]  /*2ed0*/  SYNCS.PHASECHK.TRANS64.TRYWAIT P0, [UR5+0x100], R3 ;  /* 0x00010003ff0075a7 */ /* 0x000e640008001105 */
[----:B-1----:R-:W-:Y:S05]  /*2ee0*/  @!P0 BRA `(.L_x_55) ;  /* 0x0000006400848947 */ /* 0x002fea0003800000 */
.L_x_54:
[----:B------:R-:W-:-:S04]  /*2ef0*/  UIADD3 UR4, UPT, UPT, UR6, 0x1, URZ ;  /* 0x0000000106047890 */ /* 0x000fc8000fffe0ff */
[----:B------:R-:W-:-:S04]  /*2f00*/  UISETP.NE.AND UP0, UPT, UR4, 0x2, UPT ;  /* 0x000000020400788c */ /* 0x000fc8000bf05270 */
[----:B------:R-:W-:Y:S02]  /*2f10*/  USEL UR7, URZ, 0x1, UP0 ;  /* 0x00000001ff077887 */ /* 0x000fe40008000000 */
[----:B------:R-:W-:-:S04]  /*2f20*/  USEL UR4, UR4, URZ, UP0 ;  /* 0x000000ff04047287 */ /* 0x000fc80008000000 */
[----:B------:R-:W-:Y:S01]  /*2f30*/  ULEA UR4, UR4, UR37, 0x3 ;  /* 0x0000002504047291 */ /* 0x000fe2000f8e18ff */
[----:B-1----:R-:W-:-:S04]  /*2f40*/  LOP3.LUT R3, R12, UR7, RZ, 0x3c, !PT ;  /* 0x000000070c037c12 */ /* 0x002fc8000f8e3cff */
[----:B------:R-:W-:-:S04]  /*2f50*/  SHF.L.U32 R0, R3, 0x1f, RZ ;  /* 0x0000001f03007819 */ /* 0x000fc800000006ff */
[----:B------:R-:W1:Y:S02]  /*2f60*/  SYNCS.PHASECHK.TRANS64 P0, [UR4+0x100], R0 ;  /* 0x00010000ff0075a7 */ /* 0x000e640008001004 */
[----:B-1----:R-:W-:Y:S05]  /*2f70*/  @P0 EXIT ;  /* 0x000000000000094d */ /* 0x002fea0003800000 */
[----:B------:R-:W-:Y:S02]  /*2f80*/  SHF.L.U32 R3, R3, 0x1f, RZ ;  /* 0x0000001f03037819 */ /* 0x000fe400000006ff */
[----:B------:R-:W-:-:S07]  /*2f90*/  MOV R0, UR4 ;  /* 0x0000000400007c02 */ /* 0x000fce0008000f00 */
.L_x_56:
[----:B-1----:R1:W2:Y:S02]  /*2fa0*/  SYNCS.PHASECHK.TRANS64.TRYWAIT P0, [R0+URZ+0x100], R3 ;  /* 0x00010003000075a7 */ /* 0x0022a400080011ff */
[----:B--2---:R-:W-:Y:S05]  /*2fb0*/  @!P0 NANOSLEEP.SYNCS 0x989680 ;  /* 0x009896800000895d */ /* 0x004fea0003900000 */
[----:B------:R-:W2:Y:S02]  /*2fc0*/  @!P0 SYNCS.PHASECHK.TRANS64 P0, [R0+URZ+0x100], R3 ;  /* 0x00010003000085a7 */ /* 0x000ea400080010ff */
[----:B--2---:R-:W-:Y:S05]  /*2fd0*/  @P0 EXIT ;  /* 0x000000000000094d */ /* 0x004fea0003800000 */
[----:B------:R-:W-:Y:S05]  /*2fe0*/  BRA `(.L_x_56) ;  /* 0xfffffffc00ec7947 */ /* 0x000fea000383ffff */
.L_x_49:
[----:B------:R-:W-:-:S09]  /*2ff0*/  UISETP.NE.AND UP1, UPT, UR8, URZ, UPT ;  /* 0x000000ff0800728c */ /* 0x000fd2000bf25270 */
[----:B------:R-:W-:Y:S05]  /*3000*/  BRA.U UP1, `(.L_x_57) ;  /* 0x0000000d01907547 */ /* 0x000fea000b800000 */
[----:B------:R-:W-:Y:S01]  /*3010*/  UMOV UR4, 0x40 ;  /* 0x0000004000047882 */ /* 0x000fe20000000000 */
[----:B------:R-:W-:Y:S01]  /*3020*/  NOP ;  /* 0x0000000000007918 */ /* 0x000fe20000000000 */
[----:B------:R-:W-:Y:S01]  /*3030*/  ULEA UR4, UR37, UR4, 0x18 ;  /* 0x0000000425047291 */ /* 0x000fe2000f8ec0ff */
[----:B------:R-:W-:Y:S02]  /*3040*/  UMOV UR5, 0x400 ;  /* 0x0000040000057882 */ /* 0x000fe40000000000 */
[----:B------:R-:W-:-:S06]  /*3050*/  ULEA UR37, UR37, UR5, 0x18 ;  /* 0x0000000525257291 */ /* 0x000fcc000f8ec0ff */
[----:B------:R-:W1:Y:S02]  /*3060*/  LDS.U8 R0, [UR4+0x1c] ;  /* 0x00001c04ff007984 */ /* 0x000e640008000000 */
[----:B-1----:R-:W-:-:S13]  /*3070*/  ISETP.NE.AND P0, PT, R0, RZ, PT ;  /* 0x000000ff0000720c */ /* 0x002fda0003f05270 */
[----:B------:R-:W-:Y:S05]  /*3080*/  @P0 BRA `(.L_x_58) ;  /* 0x0000000000580947 */ /* 0x000fea0003800000 */
[----:B------:R-:W-:-:S13]  /*3090*/  ELECT P0, URZ, PT ;  /* 0x0000000000ff782f */ /* 0x000fda0003800000 */
[----:B------:R-:W-:Y:S05]  /*30a0*/  @!P0 BRA `(.L_x_59) ;  /* 0x0000000000608947 */ /* 0x000fea0003800000 */
[----:B------:R-:W-:Y:S01]  /*30b0*/  UMOV UR5, 0x10 ;  /* 0x0000001000057882 */ /* 0x000fe20000000000 */
[----:B------:R-:W-:Y:S01]  /*30c0*/  HFMA2 R0, -RZ, RZ, 0, 5.9604644775390625e-08 ;  /* 0x00000001ff007431 */ /* 0x000fe200000001ff */
[----:B------:R-:W-:-:S03]  /*30d0*/  MOV R2, 0xffff ;  /* 0x0000ffff00027802 */ /* 0x000fc60000000f00 */
[----:B------:R-:W-:Y:S04]  /*30e0*/  DEPBAR.LE SB1, 0x36 ;  /* 0x00009d800000791a */ /* 0x000fe80000000000 */
[----:B------:R-:W1:Y:S02]  /*30f0*/  UTCATOMSWS.FIND_AND_SET.ALIGN UP0, UR5, UR5 ;  /* 0x00000005000575e3 */ /* 0x000e640008000800 */
[----:B-1----:R-:W-:Y:S01]  /*3100*/  MOV R3, UR5 ;  /* 0x0000000500037c02 */ /* 0x002fe20008000f00 */
[----:B------:R-:W-:Y:S06]  /*3110*/  BRA.U UP0, `(.L_x_60) ;  /* 0x0000000100187547 */ /* 0x000fec000b800000 */
.L_x_61:
[----:B------:R-:W-:Y:S05]  /*3120*/  NANOSLEEP 0x64 ;  /* 0x000000640000795d */ /* 0x000fea0003800000 */
[----:B------:R-:W-:-:S05]  /*3130*/  UMOV UR5, 0x10 ;  /* 0x0000001000057882 */ /* 0x000fca0000000000 */
[----:B------:R-:W-:Y:S04]  /*3140*/  DEPBAR.LE SB1, 0x36 ;  /* 0x00009d800000791a */ /* 0x000fe80000000000 */
[----:B------:R-:W1:Y:S02]  /*3150*/  UTCATOMSWS.FIND_AND_SET.ALIGN UP0, UR5, UR5 ;  /* 0x00000005000575e3 */ /* 0x000e640008000800 */
[----:B-1----:R-:W-:Y:S01]  /*3160*/  MOV R3, UR5 ;  /* 0x0000000500037c02 */ /* 0x002fe20008000f00 */
[----:B------:R-:W-:Y:S05]  /*3170*/  BRA.U !UP0, `(.L_x_61) ;  /* 0xfffffffd08e87547 */ /* 0x000fea000b83ffff */
.L_x_60:
[-C--:B------:R-:W-:Y:S02]  /*3180*/  SHF.L.U32 R2, R2, R3.reuse, RZ ;  /* 0x0000000302027219 */ /* 0x080fe400000006ff */
[----:B------:R-:W-:Y:S01]  /*3190*/  SHF.L.U32 R0, R0, R3, RZ ;  /* 0x0000000300007219 */ /* 0x000fe200000006ff */
[----:B------:R-:W-:Y:S02]  /*31a0*/  IMAD.SHL.U32 R3, R3, 0x20, RZ ;  /* 0x0000002003037824 */ /* 0x000fe400078e00ff */
[----:B------:R1:W-:Y:S04]  /*31b0*/  ATOMS.OR RZ, [UR4+0x14], R2 ;  /* 0x00001402ffff798c */ /* 0x0003e8000b000004 */
[----:B------:R1:W-:Y:S04]  /*31c0*/  ATOMS.OR RZ, [UR4+0x18], R0 ;  /* 0x00001800ffff798c */ /* 0x0003e8000b000004 */
[----:B------:R1:W-:Y:S01]  /*31d0*/  STS [UR37+0x1a0], R3 ;  /* 0x0001a003ff007988 */ /* 0x0003e20008000825 */
[----:B------:R-:W-:Y:S05]  /*31e0*/  BRA `(.L_x_59) ;  /* 0x0000000000107947 */ /* 0x000fea0003800000 */
.L_x_58:
[----:B------:R-:W-:Y:S02]  /*31f0*/  MOV R0, 0xffffffff ;  /* 0xffffffff00007802 */ /* 0x000fe40000000f00 */
[----:B------:R-:W-:-:S03]  /*3200*/  MOV R2, 0x3230 ;  /* 0x0000323000027802 */ /* 0x000fc60000000f00 */
[----:B------:R1:W-:Y:S04]  /*3210*/  STS [UR37+0x1a0], R0 ;  /* 0x0001a000ff007988 */ /* 0x0003e80008000825 */
[----:B-1-3-5:R-:W-:Y:S05]  /*3220*/  CALL.REL.NOINC `($__internal_1_$__cuda_sm10x_tcgen05_guardrail_trap_phase_invalid_during_alloc) ;  /* 0x0000006800147944 */ /* 0x02afea0003c00000 */
.L_x_59:
[----:B------:R-:W-:Y:S05]  /*3230*/  WARPSYNC.ALL ;  /* 0x0000000000007948 */ /* 0x000fea0003800000 */
[----:B------:R-:W2:Y:S01]  /*3240*/  S2UR UR9, SR_CgaCtaId ;  /* 0x00000000000979c3 */ /* 0x000ea20000008800 */
[----:B------:R-:W-:Y:S01]  /*3250*/  UMOV UR4, 0x400 ;  /* 0x0000040000047882 */ /* 0x000fe20000000000 */
[----:B------:R-:W-:-:S06]  /*3260*/  NOP ;  /* 0x0000000000007918 */ /* 0x000fcc0000000000 */
[----:B------:R-:W-:Y:S06]  /*3270*/  BAR.ARV 0x6, 0xa0 ;  /* 0x0182800000007b1d */ /* 0x000fec0000002000 */
[----:B------:R-:W4:Y:S01]  /*3280*/  LDCU UR5, c[0x0][0x38c] ;  /* 0x00007180ff0577ac */ /* 0x000f220008000800 */
[----:B------:R-:W-:Y:S01]  /*3290*/  IMAD.MOV.U32 R11, RZ, RZ, 0x1 ;  /* 0x00000001ff0b7424 */ /* 0x000fe200078e00ff */
[----:B------:R-:W-:Y:S01]  /*32a0*/  CS2R R8, SRZ ;  /* 0x0000000000087805 */ /* 0x000fe2000001ff00 */
[----:B------:R-:W-:Y:S01]  /*32b0*/  IMAD.MOV.U32 R10, RZ, RZ, RZ ;  /* 0x000000ffff0a7224 */ /* 0x000fe200078e00ff */
[----:B------:R-:W-:Y:S01]  /*32c0*/  UMOV UR12, URZ ;  /* 0x000000ff000c7c82 */ /* 0x000fe20008000000 */
[----:B------:R-:W-:Y:S01]  /*32d0*/  UMOV UR11, URZ ;  /* 0x000000ff000b7c82 */ /* 0x000fe20008000000 */
[----:B------:R-:W-:Y:S01]  /*32e0*/  UMOV UR24, 0x0 ;  /* 0x0000000000187882 */ /* 0x000fe20000000000 */
[----:B------:R-:W-:Y:S01]  /*32f0*/  UMOV UR25, 0x42c0010 ;  /* 0x042c001000197882 */ /* 0x000fe20000000000 */
[----:B------:R-:W-:Y:S01]  /*3300*/  UMOV UR20, 0x0 ;  /* 0x0000000000147882 */ /* 0x000fe20000000000 */
[----:B------:R-:W-:Y:S01]  /*3310*/  UMOV UR21, 0x42c0010 ;  /* 0x042c001000157882 */ /* 0x000fe20000000000 */
[----:B--2---:R-:W-:Y:S01]  /*3320*/  ULEA UR9, UR9, UR4, 0x18 ;  /* 0x0000000409097291 */ /* 0x004fe2000f8ec0ff */
[----:B------:R-:W2:Y:S03]  /*3330*/  LDCU UR4, c[0x0][0x38c] ;  /* 0x00007180ff0477ac */ /* 0x000ea60008000800 */
[----:B------:R-:W-:-:S02]  /*3340*/  UIADD3 UR10, UPT, UPT, UR9, 0xb300, URZ ;  /* 0x0000b300090a7890 */ /* 0x000fc4000fffe0ff */
[----:B----4-:R-:W-:-:S03]  /*3350*/  UISETP.GE.AND UP3, UPT, UR5, 0x1, UPT ;  /* 0x000000010500788c */ /* 0x010fc6000bf66270 */
[----:B-1----:R-:W1:Y:S01]  /*3360*/  LDS R0, [UR9+0x1a0] ;  /* 0x0001a009ff007984 */ /* 0x002e620008000800 */
[----:B------:R-:W-:-:S04]  /*3370*/  USHF.R.U32.HI UR10, URZ, 0x4, UR10 ;  /* 0x00000004ff0a7899 */ /* 0x000fc8000801160a */
[----:B------:R-:W-:-:S04]  /*3380*/  ULOP3.LUT UR10, UR10, 0x3fff, URZ, 0xc0, !UPT ;  /* 0x00003fff0a0a7892 */ /* 0x000fc8000f8ec0ff */
[----:B------:R-:W-:Y:S02]  /*3390*/  ULOP3.LUT UR10, UR10, 0x10000, URZ, 0xfc, !UPT ;  /* 0x000100000a0a7892 */ /* 0x000fe4000f8efcff */
[----:B--2---:R-:W-:-:S04]  /*33a0*/  UIADD3 UR4, UPT, UPT, UR4, 0x1f, URZ ;  /* 0x0000001f04047890 */ /* 0x004fc8000fffe0ff */
[----:B------:R-:W-:-:S04]  /*33b0*/  USHF.R.S32.HI UR8, URZ, 0x1f, UR4 ;  /* 0x0000001fff087899 */ /* 0x000fc80008011404 */
[----:B------:R-:W-:Y:S02]  /*33c0*/  ULEA.HI UR8, UR8, UR4, URZ, 0x5 ;  /* 0x0000000408087291 */ /* 0x000fe4000f8f28ff */
[----:B------:R-:W-:Y:S02]  /*33d0*/  UIADD3 UR4, UPT, UPT, UR9, 0x17300, URZ ;  /* 0x0001730009047890 */ /* 0x000fe4000fffe0ff */
[----:B------:R-:W-:Y:S02]  /*33e0*/  USHF.R.S32.HI UR8, URZ, 0x5, UR8 ;  /* 0x00000005ff087899 */ /* 0x000fe40008011408 */
[----:B------:R-:W-:Y:S02]  /*33f0*/  USHF.R.U32.HI UR4, URZ, 0x4, UR4 ;  /* 0x00000004ff047899 */ /* 0x000fe40008011604 */
[----:B------:R-:W-:Y:S02]  /*3400*/  UISETP.LT.AND UP0, UPT, UR8, 0x1, UPT ;  /* 0x000000010800788c */ /* 0x000fe4000bf01270 */
[----:B------:R-:W-:-:S02]  /*3410*/  ULOP3.LUT UR4, UR4, 0x3fff, URZ, 0xc0, !UPT ;  /* 0x00003fff04047892 */ /* 0x000fc4000f8ec0ff */
[----:B------:R-:W-:Y:S02]  /*3420*/  USEL UR16, UR8, 0x1, !UP0 ;  /* 0x0000000108107887 */ /* 0x000fe4000c000000 */
[----:B------:R-:W-:Y:S02]  /*3430*/  ULOP3.LUT UR4, UR4, 0x10000, URZ, 0xfc, !UPT ;  /* 0x0001000004047892 */ /* 0x000fe4000f8efcff */
[----:B------:R-:W-:Y:S01]  /*3440*/  UIADD3 UR16, UPT, UPT, -UR16, URZ, URZ ;  /* 0x000000ff10107290 */ /* 0x000fe2000fffe1ff */
[----:B-1----:R-:W-:-:S15]  /*3450*/  R2UR UR13, R0 ;  /* 0x00000000000d72ca */ /* 0x002fde00000e0000 */
.L_x_68:
[----:B------:R-:W-:Y:S02]  /*3460*/  LEA R0, R10, UR9, 0x3 ;  /* 0x000000090a007c11 */ /* 0x000fe4000f8e18ff */
[----:B------:R-:W-:Y:S02]  /*3470*/  SHF.L.U32 R5, R9, 0x1f, RZ ;  /* 0x0000001f09057819 */ /* 0x000fe400000006ff */
[----:B------:R-:W-:Y:S01]  /*3480*/  PLOP3.LUT P0, PT, PT, PT, UP3, 0x80, 0x8 ;  /* 0x000000000008781c */ /* 0x000fe20003f0f038 */
[----:B------:R-:W-:Y:S01]  /*3490*/  VIADD R3, R0, 0x100 ;  /* 0x0000010000037836 */ /* 0x000fe20000000000 */
[----:B-1----:R-:W1:Y:S02]  /*34a0*/  SYNCS.PHASECHK.TRANS64.TRYWAIT P1, [R0+URZ+0xf0], R5 ;  /* 0x0000f005000075a7 */ /* 0x002e6400080211ff */
[----:B-1--4-:R-:W-:Y:S09]  /*34b0*/  @!P1 BRA `(.L_x_62) ;  /* 0x0000006000289947 */ /* 0x012ff20003800000 */
.L_x_152:
[----:B------:R-:W-:Y:S01]  /*34c0*/  LEA R4, R10, UR9, 0x4 ;  /* 0x000000090a047c11 */ /* 0x000fe2000f8e20ff */
[----:B------:R-:W-:Y:S01]  /*34d0*/  @UP3 ULEA UR5, UR11, UR9, 0x3 ;  /* 0x000000090b053291 */ /* 0x000fe2000f8e18ff */
[----:B------:R-:W-:Y:S01]  /*34e0*/  PLOP3.LUT P2, PT, PT, PT, PT, 0x80, 0x8 ;  /* 0x000000000008781c */ /* 0x000fe20003f4f070 */
[----:B------:R-:W-:Y:S01]  /*34f0*/  ULEA UR14, UR12, UR9, 0x3 ;  /* 0x000000090c0e7291 */ /* 0x000fe2000f8e18ff */
[----:B------:R-:W-:Y:S01]  /*3500*/  PRMT R3, RZ, 0x654, R3 ;  /* 0x00000654ff037816 */ /* 0x000fe20000000003 */
[----:B------:R-:W-:Y:S01]  /*3510*/  ULEA.HI UR15, UR12, UR12, URZ, 0x1 ;  /* 0x0000000c0c0f7291 */ /* 0x000fe2000f8f08ff */
[----:B-1----:R-:W1:Y:S01]  /*3520*/  LDS.128 R4, [R4+0x180] ;  /* 0x0001800004047984 */ /* 0x002e620000000c00 */
[----:B------:R-:W-:Y:S02]  /*3530*/  @P0 SHF.L.U32 R2, R8, 0x1f, RZ ;  /* 0x0000001f08020819 */ /* 0x000fe400000006ff */
[----:B------:R-:W-:Y:S01]  /*3540*/  SHF.L.U32 R0, R11, 0x1f, RZ ;  /* 0x0000001f0b007819 */ /* 0x000fe200000006ff */
[----:B------:R-:W-:Y:S01]  /*3550*/  @!PT LDS RZ, [RZ] ;  /* 0x00000000fffff984 */ /* 0x000fe20000000800 */
[----:B------:R-:W-:Y:S01]  /*3560*/  @!PT LDS RZ, [RZ] ;  /* 0x00000000fffff984 */ /* 0x000fe20000000800 */
[----:B------:R-:W-:Y:S01]  /*3570*/  @!PT LDS RZ, [RZ] ;  /* 0x00000000fffff984 */ /* 0x000fe20000000800 */
[----:B------:R-:W-:Y:S01]  /*3580*/  @!PT LDS RZ, [RZ] ;  /* 0x00000000fffff984 */ /* 0x000fe20000000800 */
[----:B------:R2:W-:Y:S06]  /*3590*/  MEMBAR.ALL.CTA ;  /* 0x0000000000007992 */ /* 0x0005ec0000008000 */
[----:B--2---:R-:W2:Y:S02]  /*35a0*/  FENCE.VIEW.ASYNC.S ;  /* 0x00000000000073c6 */ /* 0x004ea40000000000 */
[----:B--2---:R2:W-:Y:S01]  /*35b0*/  SYNCS.ARRIVE.TRANS64.RED.A1T0 RZ, [R3+URZ], RZ ;  /* 0x000000ff03ff79a7 */ /* 0x0045e200081004ff */
[----:B------:R2:W4:Y:S01]  /*35c0*/  @P0 SYNCS.PHASECHK.TRANS64.TRYWAIT P2, [UR5], R2 ;  /* 0x00000002ff0005a7 */ /* 0x0005220008041105 */
[----:B------:R-:W-:-:S02]  /*35d0*/  ULOP3.LUT UR5, UR15, 0xffe, URZ, 0xc0, !UPT ;  /* 0x00000ffe0f057892 */ /* 0x000fc4000f8ec0ff */
[----:B------:R-:W-:Y:S01]  /*35e0*/  USHF.R.U32.HI UR15, URZ, 0x1, UR15 ;  /* 0x00000001ff0f7899 */ /* 0x000fe2000801160f */
[----:B-1----:R-:W-:Y:S01]  /*35f0*/  LOP3.LUT P1, RZ, R6, 0x1, RZ, 0xc0, !PT ;  /* 0x0000000106ff7812 */ /* 0x002fe2000782c0ff */
[----:B------:R-:W-:Y:S02]  /*3600*/  UIADD3 UR5, UPT, UPT, -UR5, UR12, URZ ;  /* 0x0000000c05057290 */ /* 0x000fe4000fffe1ff */
[----:B------:R-:W-:-:S04]  /*3610*/  UIMAD UR15, UR15, 0xb0, UR13 ;  /* 0x000000b00f0f78a4 */ /* 0x000fc8000f8e020d */
[----:B------:R-:W-:Y:S01]  /*3620*/  ULEA UR15, UR5, UR15, 0x14 ;  /* 0x0000000f050f7291 */ /* 0x000fe2000f8ea0ff */
[----:B------:R-:W1:Y:S02]  /*3630*/  SYNCS.PHASECHK.TRANS64.TRYWAIT P0, [UR14+0x130], R0 ;  /* 0x00013000ff0075a7 */ /* 0x000e64000800110e */
[----:B-12-4-:R-:W-:Y:S09]  /*3640*/  @!P0 BRA `(.L_x_63) ;  /* 0x0000005c00d88947 */ /* 0x016ff20003800000 */
.L_x_154:
[----:B------:R-:W-:Y:S01]  /*3650*/  IADD3 R10, PT, PT, R10, 0x1, RZ ;  /* 0x000000010a0a7810 */ /* 0x000fe20007ffe0ff */
[----:B------:R-:W-:Y:S06]  /*3660*/  BRA.U !UP3, `(.L_x_64) ;  /* 0x000000010b987547 */ /* 0x000fec000b800000 */
[----:B------:R-:W-:Y:S01]  /*3670*/  UPLOP3.LUT UP4, UPT, UPT, UPT, UPT, 0x40, 0x4 ;  /* 0x000000000004789c */ /* 0x000fe20003f8e870 */
[----:B------:R-:W-:Y:S01]  /*3680*/  UMOV UR18, UR16 ;  /* 0x0000001000127c82 */ /* 0x000fe20008000000 */
[----:B------:R-:W-:Y:S01]  /*3690*/  UMOV UR17, UR8 ;  /* 0x0000000800117c82 */ /* 0x000fe20008000000 */
[----:B------:R-:W-:-:S08]  /*36a0*/  UMOV UR5, UR11 ;  /* 0x0000000b00057c82 */ /* 0x000fd00008000000 */
.L_x_67:
[----:B------:R-:W-:Y:S02]  /*36b0*/  UIADD3 UR18, UPT, UPT, UR18, 0x1, URZ ;  /* 0x0000000112127890 */ /* 0x000fe4000fffe0ff */
[----:B--2---:R-:W-:Y:S02]  /*36c0*/  ULEA UR7, UR5, UR9, 0x3 ;  /* 0x0000000905077291 */ /* 0x004fe4000f8e18ff */
[----:B------:R-:W-:Y:S01]  /*36d0*/  UISETP.NE.AND UP0, UPT, UR18, URZ, UPT ;  /* 0x000000ff1200728c */ /* 0x000fe2000bf05270 */
[----:B----4-:R-:W-:Y:S10]  /*36e0*/  @P2 BRA `(.L_x_65) ;  /* 0x00000000000c2947 */ /* 0x010ff40003800000 */
[----:B-1----:R-:W-:Y:S04]  /*36f0*/  SHF.L.U32 R3, R8, 0x1f, RZ ;  /* 0x0000001f08037819 */ /* 0x002fe800000006ff */
[----:B------:R-:W1:Y:S02]  /*3700*/  SYNCS.PHASECHK.TRANS64.TRYWAIT P0, [UR7], R3 ;  /* 0x00000003ff0075a7 */ /* 0x000e640008001107 */
[----:B-1----:R-:W-:Y:S05]  /*3710*/  @!P0 BRA `(.L_x_66) ;  /* 0x0000005c00bc8947 */ /* 0x002fea0003800000 */
.L_x_65:
[----:B------:R-:W-:Y:S01]  /*3720*/  UISETP.NE.AND UP1, UPT, UR17, 0x1, UPT ;  /* 0x000000011100788c */ /* 0x000fe2000bf25270 */
[----:B------:R-:W-:Y:S01]  /*3730*/  PLOP3.LUT P2, PT, PT, PT, PT, 0x80, 0x8 ;  /* 0x000000000008781c */ /* 0x000fe20003f4f070 */
[----:B------:R-:W-:Y:S02]  /*3740*/  UIADD3 UR11, UPT, UPT, UR5, 0x1, URZ ;  /* 0x00000001050b7890 */ /* 0x000fe4000fffe0ff */
[----:B------:R-:W-:Y:S02]  /*3750*/  UIMAD UR6, UR5, 0x2c0, UR4 ;  /* 0x000002c0050678a4 */ /* 0x000fe4000f8e0204 */
[----:B------:R-:W-:Y:S01]  /*3760*/  UISETP.NE.AND UP2, UPT, UR11, 0xc, UPT ;  /* 0x0000000c0b00788c */ /* 0x000fe2000bf45270 */
[----:B------:R-:W-:Y:S01]  /*3770*/  PLOP3.LUT P0, PT, PT, PT, UP1, 0x80, 0x8 ;  /* 0x000000000008781c */ /* 0x000fe20003f0f018 */
[----:B------:R-:W-:Y:S02]  /*3780*/  UIADD3 UR28, UPT, UPT, UR6, 0x2, URZ ;  /* 0x00000002061c7890 */ /* 0x000fe4000fffe0ff */
[----:B------:R-:W-:Y:S02]  /*3790*/  USEL UR22, URZ, 0x1, UP2 ;  /* 0x00000001ff167887 */ /* 0x000fe40009000000 */
[----:B------:R-:W-:Y:S02]  /*37a0*/  USEL UR11, UR11, URZ, UP2 ;  /* 0x000000ff0b0b7287 */ /* 0x000fe40009000000 */
[----:B------:R-:W-:Y:S02]  /*37b0*/  UIADD3 UR17, UPT, UPT, UR17, -0x1, URZ ;  /* 0xffffffff11117890 */ /* 0x000fe4000fffe0ff */
[----:B------:R-:W-:Y:S01]  /*37c0*/  @UP1 ULEA UR19, UR11, UR9, 0x3 ;  /* 0x000000090b131291 */ /* 0x000fe2000f8e18ff */
[----:B------:R-:W-:Y:S01]  /*37d0*/  LOP3.LUT R8, R8, UR22, RZ, 0x3c, !PT ;  /* 0x0000001608087c12 */ /* 0x000fe2000f8e3cff */
[----:B------:R-:W-:Y:S01]  /*37e0*/  ULEA UR22, UR5, UR10, 0x8 ;  /* 0x0000000a05167291 */ /* 0x000fe2000f8e40ff */
[----:B------:R-:W-:Y:S02]  /*37f0*/  UMOV UR23, 0x80004020 ;  /* 0x8000402000177882 */ /* 0x000fe40000000000 */
[----:B-1----:R-:W-:Y:S01]  /*3800*/  @P0 SHF.L.U32 R0, R8, 0x1f, RZ ;  /* 0x0000001f08000819 */ /* 0x002fe200000006ff */
[----:B------:R-:W-:Y:S01]  /*3810*/  UIADD3 UR26, UPT, UPT, UR22, 0x2, URZ ;  /* 0x00000002161a7890 */ /* 0x000fe2000fffe0ff */
[----:B------:R-:W-:Y:S02]  /*3820*/  UMOV UR29, 0x80004020 ;  /* 0x80004020001d7882 */ /* 0x000fe40000000000 */
[----:B------:R2:W4:Y:S01]  /*3830*/  @P0 SYNCS.PHASECHK.TRANS64.TRYWAIT P2, [UR19], R0 ;  /* 0x00000000ff0005a7 */ /* 0x0005220008041113 */
[----:B------:R-:W-:Y:S01]  /*3840*/  UIADD3 UR19, UPT, UPT, UR7, 0x60, URZ ;  /* 0x0000006007137890 */ /* 0x000fe2000fffe0ff */
[----:B------:R-:W-:Y:S02]  /*3850*/  UMOV UR27, 0x80004020 ;  /* 0x80004020001b7882 */ /* 0x000fe40000000000 */
[----:B------:R-:W-:Y:S01]  /*3860*/  UMOV UR7, 0x80004020 ;  /* 0x8000402000077882 */ /* 0x000fe20000000000 */
[----:B------:R-:W-:Y:S01]  /*3870*/  UMOV UR5, UR11 ;  /* 0x0000000b00057c82 */ /* 0x000fe20008000000 */
[----:B------:R2:W-:Y:S01]  /*3880*/  UTCHMMA gdesc[UR22], gdesc[UR6], tmem[UR15], tmem[UR24], idesc[UR25], UP4 ;  /* 0x00ff1806160075ea */ /* 0x0005e2000a00000f */
[----:B------:R-:W-:Y:S01]  /*3890*/  UPLOP3.LUT UP4, UPT, UPT, UPT, UPT, 0x80, 0x8 ;  /* 0x000000000008789c */ /* 0x000fe20003f8f070 */
[----:B------:R2:W-:Y:S02]  /*38a0*/  UTCHMMA gdesc[UR26], gdesc[UR28], tmem[UR15], tmem[UR20], idesc[UR21], UPT ;  /* 0x00ff141c1a0075ea */ /* 0x0005e4000b80000f */
[----:B------:R2:W-:Y:S01]  /*38b0*/  UTCBAR [UR19], URZ ;  /* 0x000000ff130073e9 */ /* 0x0005e200080000ff */
[----:B------:R-:W-:Y:S07]  /*38c0*/  BRA.U UP0, `(.L_x_67) ;  /* 0xfffffffd00787547 */ /* 0x000fee000b83ffff */
.L_x_64:
[----:B------:R-:W-:Y:S01]  /*38d0*/  UIADD3 UR12, UPT, UPT, UR12, 0x1, URZ ;  /* 0x000000010c0c7890 */ /* 0x000fe2000fffe0ff */
[C---:B------:R-:W-:Y:S01]  /*38e0*/  ISETP.NE.AND P0, PT, R10.reuse, 0x2, PT ;  /* 0x000000020a00780c */ /* 0x040fe20003f05270 */
[----:B------:R-:W-:Y:S02]  /*38f0*/  UIADD3 UR14, UPT, UPT, UR14, 0x110, URZ ;  /* 0x000001100e0e7890 */ /* 0x000fe4000fffe0ff */
[----:B------:R-:W-:Y:S01]  /*3900*/  UISETP.NE.AND UP0, UPT, UR12, 0x4, UPT ;  /* 0x000000040c00788c */ /* 0x000fe2000bf05270 */
[----:B-12---:R-:W-:Y:S02]  /*3910*/  SEL R0, RZ, 0x1, P0 ;  /* 0x00000001ff007807 */ /* 0x006fe40000000000 */
[----:B------:R-:W-:Y:S01]  /*3920*/  SEL R10, R10, RZ, P0 ;  /* 0x000000ff0a0a7207 */ /* 0x000fe20000000000 */
[----:B------:R-:W-:Y:S01]  /*3930*/  USEL UR5, URZ, 0x1, UP0 ;  /* 0x00000001ff057887 */ /* 0x000fe20008000000 */
[----:B------:R-:W-:Y:S01]  /*3940*/  LOP3.LUT R9, R9, R0, RZ, 0x3c, !PT ;  /* 0x0000000009097212 */ /* 0x000fe200078e3cff */
[----:B------:R-:W-:Y:S01]  /*3950*/  USEL UR12, UR12, URZ, UP0 ;  /* 0x000000ff0c0c7287 */ /* 0x000fe20008000000 */
[----:B------:R1:W-:Y:S03]  /*3960*/  UTCBAR [UR14], URZ ;  /* 0x000000ff0e0073e9 */ /* 0x0003e600080000ff */
[----:B------:R-:W-:Y:S01]  /*3970*/  LOP3.LUT R11, R11, UR5, RZ, 0x3c, !PT ;  /* 0x000000050b0b7c12 */ /* 0x000fe2000f8e3cff */
[----:B------:R-:W-:Y:S07]  /*3980*/  @P1 BRA `(.L_x_68) ;  /* 0xfffffff800b41947 */ /* 0x000fee000383ffff */
[----:B------:R-:W2:Y:S01]  /*3990*/  S2UR UR4, SR_CgaCtaId ;  /* 0x00000000000479c3 */ /* 0x000ea20000008800 */
[----:B------:R-:W-:Y:S01]  /*39a0*/  ELECT P0, URZ, PT ;  /* 0x0000000000ff782f */ /* 0x000fe20003800000 */
[----:B------:R-:W-:Y:S01]  /*39b0*/  IMAD.MOV.U32 R0, RZ, RZ, 0x1 ;  /* 0x00000001ff007424 */ /* 0x000fe200078e00ff */
[----:B------:R-:W-:Y:S01]  /*39c0*/  UIADD3 UR9, UPT, UPT, UR9, 0x130, URZ ;  /* 0x0000013009097890 */ /* 0x000fe2000fffe0ff */
[----:B------:R-:W-:Y:S01]  /*39d0*/  SHF.L.U32 R3, R11, 0x1f, RZ ;  /* 0x0000001f0b037819 */ /* 0x000fe200000006ff */
[----:B------:R-:W-:-:S03]  /*39e0*/  UMOV UR5, 0x40 ;  /* 0x0000004000057882 */ /* 0x000fc60000000000 */
[----:B------:R-:W-:Y:S01]  /*39f0*/  UVIRTCOUNT.DEALLOC.SMPOOL 0x80 ;  /* 0x000000800000784c */ /* 0x000fe20000000000 */
[----:B--2---:R-:W-:Y:S02]  /*3a00*/  ULEA UR4, UR4, UR5, 0x18 ;  /* 0x0000000504047291 */ /* 0x004fe4000f8ec0ff */
[----:B------:R-:W-:-:S07]  /*3a10*/  ULEA UR5, UR12, UR9, 0x3 ;  /* 0x000000090c057291 */ /* 0x000fce000f8e18ff */
[----:B------:R2:W-:Y:S02]  /*3a20*/  @P0 STS.U8 [UR4+0x1c], R0 ;  /* 0x00001c00ff000988 */ /* 0x0005e40008000004 */
[----:B------:R-:W3:Y:S02]  /*3a30*/  SYNCS.PHASECHK.TRANS64.TRYWAIT P0, [UR5], R3 ;  /* 0x00000003ff0075a7 */ /* 0x000ee40008001105 */
[----:B--23--:R-:W-:Y:S05]  /*3a40*/  @!P0 BRA `(.L_x_69) ;  /* 0x0000005c00088947 */ /* 0x00cfea0003800000 */
.L_x_157:
[----:B------:R-:W-:-:S04]  /*3a50*/  UIADD3 UR6, UPT, UPT, UR12, 0x1, URZ ;  /* 0x000000010c067890 */ /* 0x000fc8000fffe0ff */
[----:B------:R-:W-:-:S04]  /*3a60*/  UISETP.NE.AND UP0, UPT, UR6, 0x4, UPT ;  /* 0x000000040600788c */ /* 0x000fc8000bf05270 */
[----:B------:R-:W-:Y:S02]  /*3a70*/  USEL UR7, URZ, 0x1, UP0 ;  /* 0x00000001ff077887 */ /* 0x000fe40008000000 */
[----:B------:R-:W-:-:S04]  /*3a80*/  USEL UR6, UR6, URZ, UP0 ;  /* 0x000000ff06067287 */ /* 0x000fc80008000000 */
[----:B------:R-:W-:Y:S01]  /*3a90*/  ULEA UR5, UR6, UR9, 0x3 ;  /* 0x0000000906057291 */ /* 0x000fe2000f8e18ff */
[----:B------:R-:W-:-:S04]  /*3aa0*/  LOP3.LUT R2, R11, UR7, RZ, 0x3c, !PT ;  /* 0x000000070b027c12 */ /* 0x000fc8000f8e3cff */
[----:B--2---:R-:W-:-:S04]  /*3ab0*/  SHF.L.U32 R3, R2, 0x1f, RZ ;  /* 0x0000001f02037819 */ /* 0x004fc800000006ff */
[----:B------:R-:W2:Y:S02]  /*3ac0*/  SYNCS.PHASECHK.TRANS64.TRYWAIT P0, [UR5], R3 ;  /* 0x00000003ff0075a7 */ /* 0x000ea40008001105 */
[----:B--2---:R-:W-:Y:S05]  /*3ad0*/  @!P0 BRA `(.L_x_70) ;  /* 0x0000005800fc8947 */ /* 0x004fea0003800000 */
.L_x_159:
        /* <DEDUP_REMOVED lines=9> */
.L_x_161:
[----:B------:R-:W-:-:S04]  /*3b70*/  UIADD3 UR6, UPT, UPT, UR6, 0x1, URZ ;  /* 0x0000000106067890 */ /* 0x000fc8000fffe0ff */
[----:B------:R-:W-:-:S04]  /*3b80*/  UISETP.NE.AND UP0, UPT, UR6, 0x4, UPT ;  /* 0x000000040600788c */ /* 0x000fc8000bf05270 */
[----:B------:R-:W-:Y:S02]  /*3b90*/  USEL UR5, URZ, 0x1, UP0 ;  /* 0x00000001ff057887 */ /* 0x000fe40008000000 */
[----:B------:R-:W-:-:S04]  /*3ba0*/  USEL UR6, UR6, URZ, UP0 ;  /* 0x000000ff06067287 */ /* 0x000fc80008000000 */
[----:B------:R-:W-:Y:S01]  /*3bb0*/  ULEA UR6, UR6, UR9, 0x3 ;  /* 0x0000000906067291 */ /* 0x000fe2000f8e18ff */
[----:B--2---:R-:W-:-:S04]  /*3bc0*/  LOP3.LUT R3, R2, UR5, RZ, 0x3c, !PT ;  /* 0x0000000502037c12 */ /* 0x004fc8000f8e3cff */
[----:B------:R-:W-:-:S04]  /*3bd0*/  SHF.L.U32 R3, R3, 0x1f, RZ ;  /* 0x0000001f03037819 */ /* 0x000fc800000006ff */
[----:B------:R-:W2:Y:S02]  /*3be0*/  SYNCS.PHASECHK.TRANS64.TRYWAIT P0, [UR6], R3 ;  /* 0x00000003ff0075a7 */ /* 0x000ea40008001106 */
[----:B--2---:R-:W-:Y:S05]  /*3bf0*/  @!P0 BRA `(.L_x_72) ;  /* 0x0000005800e48947 */ /* 0x004fea0003800000 */
.L_x_163:
[----:B------:R-:W-:Y:S01]  /*3c00*/  NOP ;  /* 0x0000000000007918 */ /* 0x000fe20000000000 */
[----:B--2---:R-:W2:Y:S01]  /*3c10*/  LDS R0, [UR4+0x14] ;  /* 0x00001404ff007984 */ /* 0x004ea20008000800 */
[----:B------:R-:W-:Y:S01]  /*3c20*/  ULOP3.LUT UR6, UR13, 0xffff, URZ, 0xc0, !UPT ;  /* 0x0000ffff0d067892 */ /* 0x000fe2000f8ec0ff */
[----:B------:R-:W-:Y:S01]  /*3c30*/  UMOV UR8, 0xffff ;  /* 0x0000ffff00087882 */ /* 0x000fe20000000000 */
[----:B------:R-:W-:Y:S02]  /*3c40*/  UMOV UR5, 0x1 ;  /* 0x0000000100057882 */ /* 0x000fe40000000000 */
[----:B------:R-:W-:-:S04]  /*3c50*/  USHF.R.U32.HI UR6, URZ, 0x5, UR6 ;  /* 0x00000005ff067899 */ /* 0x000fc80008011606 */
[----:B------:R-:W-:Y:S02]  /*3c60*/  USHF.L.U32 UR8, UR8, UR6, URZ ;  /* 0x0000000608087299 */ /* 0x000fe400080006ff */
[----:B------:R-:W-:-:S04]  /*3c70*/  USHF.L.U32 UR5, UR5, UR6, URZ ;  /* 0x0000000605057299 */ /* 0x000fc800080006ff */
[----:B--2---:R-:W-:-:S04]  /*3c80*/  LOP3.LUT R0, R0, UR8, RZ, 0xc0, !PT ;  /* 0x0000000800007c12 */ /* 0x004fc8000f8ec0ff */
[----:B------:R-:W-:-:S13]  /*3c90*/  ISETP.NE.AND P0, PT, R0, UR8, PT ;  /* 0x0000000800007c0c */ /* 0x000fda000bf05270 */
[----:B------:R-:W-:Y:S05]  /*3ca0*/  @P0 BRA `(.L_x_73) ;  /* 0x0000000000580947 */ /* 0x000fea0003800000 */
[----:B------:R-:W2:Y:S02]  /*3cb0*/  LDS R0, [UR4+0x18] ;  /* 0x00001804ff007984 */ /* 0x000ea40008000800 */
[----:B--2---:R-:W-:-:S04]  /*3cc0*/  LOP3.LUT R0, R0, UR5, RZ, 0xc0, !PT ;  /* 0x0000000500007c12 */ /* 0x004fc8000f8ec0ff */
[----:B------:R-:W-:-:S13]  /*3cd0*/  ISETP.NE.AND P0, PT, R0, UR5, PT ;  /* 0x0000000500007c0c */ /* 0x000fda000bf05270 */
[----:B------:R-:W-:Y:S05]  /*3ce0*/  @P0 BRA `(.L_x_74) ;  /* 0x00000000003c0947 */ /* 0x000fea0003800000 */
[----:B------:R-:W2:Y:S01]  /*3cf0*/  S2R R2, SR_LANEID ;  /* 0x0000000000027919 */ /* 0x000ea20000000000 */
[----:B------:R-:W-:Y:S01]  /*3d00*/  ULOP3.LUT UR8, URZ, UR8, URZ, 0x33, !UPT ;  /* 0x00000008ff087292 */ /* 0x000fe2000f8e33ff */
[----:B------:R-:W-:Y:S01]  /*3d10*/  LOP3.LUT R4, RZ, UR5, RZ, 0x33, !PT ;  /* 0x00000005ff047c12 */ /* 0x000fe2000f8e33ff */
[----:B------:R-:W-:Y:S02]  /*3d20*/  VOTEU.ANY UR7, UPT, PT ;  /* 0x0000000000077886 */ /* 0x000fe400038e0100 */
[----:B------:R-:W-:Y:S01]  /*3d30*/  UFLO.U32 UR7, UR7 ;  /* 0x00000007000772bd */ /* 0x000fe200080e0000 */
[----:B------:R-:W3:Y:S01]  /*3d40*/  REDUX UR5, R4 ;  /* 0x00000000040573c4 */ /* 0x000ee20000000000 */
[----:B------:R-:W-:-:S06]  /*3d50*/  IMAD.U32 R0, RZ, RZ, UR8 ;  /* 0x00000008ff007e24 */ /* 0x000fcc000f8e00ff */
[----:B------:R1:W-:Y:S01]  /*3d60*/  UTCATOMSWS.AND URZ, UR8 ;  /* 0x0000000800ff79e3 */ /* 0x0003e20008000000 */
[----:B------:R-:W4:Y:S01]  /*3d70*/  REDUX UR6, R0 ;  /* 0x00000000000673c4 */ /* 0x000f220000000000 */
[----:B--2---:R-:W-:Y:S01]  /*3d80*/  ISETP.EQ.U32.AND P0, PT, R2, UR7, PT ;  /* 0x0000000702007c0c */ /* 0x004fe2000bf02070 */
[----:B---3--:R-:W-:Y:S01]  /*3d90*/  IMAD.U32 R2, RZ, RZ, UR5 ;  /* 0x00000005ff027e24 */ /* 0x008fe2000f8e00ff */
[----:B----4-:R-:W-:-:S11]  /*3da0*/  MOV R3, UR6 ;  /* 0x0000000600037c02 */ /* 0x010fd60008000f00 */
[----:B------:R1:W-:Y:S04]  /*3db0*/  @P0 ATOMS.AND RZ, [UR4+0x14], R3 ;  /* 0x00001403ffff098c */ /* 0x0003e8000a800004 */
[----:B------:R1:W-:Y:S01]  /*3dc0*/  @P0 ATOMS.AND RZ, [UR4+0x18], R2 ;  /* 0x00001802ffff098c */ /* 0x0003e2000a800004 */
[----:B------:R-:W-:Y:S05]  /*3dd0*/  BRA `(.L_x_75) ;  /* 0x0000000000147947 */ /* 0x000fea0003800000 */
.L_x_74:
[----:B------:R-:W-:Y:S02]  /*3de0*/  MOV R2, 0x3e00 ;  /* 0x00003e0000027802 */ /* 0x000fe40000000f00 */
[----:B-1--45:R-:W-:Y:S05]  /*3df0*/  CALL.REL.NOINC `($__internal_0_$__cuda_sm10x_tcgen05_guardrail_trap_col_being_dealloced_not_returned_by_alloc) ;  /* 0x0000005c00147944 */ /* 0x032fea0003c00000 */
[----:B------:R-:W-:Y:S05]  /*3e00*/  BRA `(.L_x_75) ;  /* 0x0000000000087947 */ /* 0x000fea0003800000 */
.L_x_73:
[----:B------:R-:W-:Y:S02]  /*3e10*/  MOV R2, 0x3e30 ;  /* 0x00003e3000027802 */ /* 0x000fe40000000f00 */
[----:B-1--45:R-:W-:Y:S05]  /*3e20*/  CALL.REL.NOINC `($__internal_2_$__cuda_sm10x_tcgen05_guardrail_trap_unallocated_columns_being_dealloced) ;  /* 0x0000005c00207944 */ /* 0x032fea0003c00000 */
.L_x_75:
[----:B------:R-:W-:Y:S01]  /*3e30*/  NOP ;  /* 0x0000000000007918 */ /* 0x000fe20000000000 */
[----:B-1----:R-:W-:Y:S05]  /*3e40*/  EXIT ;  /* 0x000000000000794d */ /* 0x002fea0003800000 */
.L_x_57:
[----:B------:R-:W-:-:S09]  /*3e50*/  UISETP.NE.OR UP2, UPT, UR8, 0x3, !UP2 ;  /* 0x000000030800788c */ /* 0x000fd2000d745670 */
[----:B------:R-:W-:Y:S05]  /*3e60*/  BRA.U UP2, `(.L_x_76) ;  /* 0x0000001102487547 */ /* 0x000fea000b800000 */
[----:B------:R-:W1:Y:S01]  /*3e70*/  LDC R0, c[0x0][0xb30] ;  /* 0x0002cc00ff007b82 */ /* 0x000e620000000800 */
[----:B------:R-:W2:Y:S01]  /*3e80*/  LDCU.64 UR4, c[0x0][0x888] ;  /* 0x00011100ff0477ac */ /* 0x000ea20008000a00 */
[----:B------:R-:W-:Y:S02]  /*3e90*/  HFMA2 R27, -RZ, RZ, 0, 0 ;  /* 0x00000000ff1b7431 */ /* 0x000fe400000001ff */
[----:B------:R-:W-:Y:S01]  /*3ea0*/  IMAD.MOV.U32 R29, RZ, RZ, 0x1 ;  /* 0x00000001ff1d7424 */ /* 0x000fe200078e00ff */
[----:B------:R-:W-:Y:S01]  /*3eb0*/  MOV R25, 0x5800 ;  /* 0x0000580000197802 */ /* 0x000fe20000000f00 */
[----:B------:R-:W4:Y:S01]  /*3ec0*/  LDCU.64 UR14, c[0x0][0x890] ;  /* 0x00011200ff0e77ac */ /* 0x000f220008000a00 */
[----:B------:R-:W-:Y:S01]  /*3ed0*/  IMAD.MOV.U32 R28, RZ, RZ, RZ ;  /* 0x000000ffff1c7224 */ /* 0x000fe200078e00ff */
[----:B------:R-:W3:Y:S01]  /*3ee0*/  LDC R19, c[0x0][0x370] ;  /* 0x0000dc00ff137b82 */ /* 0x000ee20000000800 */
[----:B------:R-:W-:Y:S01]  /*3ef0*/  UPLOP3.LUT UP1, UPT, UPT, UPT, UPT, 0x40, 0x4 ;  /* 0x000000000004789c */ /* 0x000fe20003f2e870 */
[----:B------:R-:W-:-:S06]  /*3f00*/  UMOV UR6, URZ ;  /* 0x000000ff00067c82 */ /* 0x000fcc0008000000 */
[----:B------:R-:W3:Y:S01]  /*3f10*/  LDC R2, c[0x0][0xb0c] ;  /* 0x0002c300ff027b82 */ /* 0x000ee20000000800 */
[----:B--2---:R-:W-:-:S03]  /*3f20*/  UISETP.NE.U32.AND UP5, UPT, UR4, URZ, UPT ;  /* 0x000000ff0400728c */ /* 0x004fc6000bfa5070 */
[----:B------:R-:W-:Y:S01]  /*3f30*/  UMOV UR4, 0x400 ;  /* 0x0000040000047882 */ /* 0x000fe20000000000 */
[----:B----4-:R-:W-:-:S03]  /*3f40*/  UISETP.NE.U32.AND UP6, UPT, UR14, URZ, UPT ;  /* 0x000000ff0e00728c */ /* 0x010fc6000bfc5070 */
[----:B------:R-:W2:Y:S01]  /*3f50*/  LDC R18, c[0x0][0xb20] ;  /* 0x0002c800ff127b82 */ /* 0x000ea20000000800 */
[----:B-1----:R-:W-:Y:S01]  /*3f60*/  ISETP.NE.AND P1, PT, R0, 0x1, PT ;  /* 0x000000010000780c */ /* 0x002fe20003f25270 */
[----:B------:R-:W-:Y:S02]  /*3f70*/  UISETP.NE.AND.EX UP5, UPT, UR5, URZ, UPT, UP5 ;  /* 0x000000ff0500728c */ /* 0x000fe4000bfa5350 */
[----:B------:R-:W-:Y:S02]  /*3f80*/  ULEA UR4, UR37, UR4, 0x18 ;  /* 0x0000000425047291 */ /* 0x000fe4000f8ec0ff */
[----:B------:R-:W-:Y:S02]  /*3f90*/  UISETP.NE.AND.EX UP6, UPT, UR15, URZ, UPT, UP6 ;  /* 0x000000ff0f00728c */ /* 0x000fe4000bfc5360 */
[----:B------:R-:W1:Y:S08]  /*3fa0*/  LDC.64 R30, c[0x0][0x348] ;  /* 0x0000d200ff1e7b82 */ /* 0x000e700000000a00 */
[----:B------:R-:W4:Y:S08]  /*3fb0*/  LDC.64 R16, c[0x0][0xb10] ;  /* 0x0002c400ff107b82 */ /* 0x000f300000000a00 */
[----:B------:R-:W1:Y:S08]  /*3fc0*/  LDC.64 R6, c[0x0][0xb18] ;  /* 0x0002c600ff067b82 */ /* 0x000e700000000a00 */
[----:B------:R-:W1:Y:S08]  /*3fd0*/  LDC.64 R4, c[0x0][0xb28] ;  /* 0x0002ca00ff047b82 */ /* 0x000e700000000a00 */
[----:B--23--:R-:W1:Y:S02]  /*3fe0*/  LDC R24, c[0x0][0x374] ;  /* 0x0000dd00ff187b82 */ /* 0x00ce640000000800 */
.L_x_84:
[C---:B------:R-:W-:Y:S02]  /*3ff0*/  LEA R0, R28.reuse, UR4, 0x3 ;  /* 0x000000041c007c11 */ /* 0x040fe4000f8e18ff */
[----:B------:R-:W-:Y:S02]  /*4000*/  SHF.L.U32 R3, R27, 0x1f, RZ ;  /* 0x0000001f1b037819 */ /* 0x000fe400000006ff */
[----:B------:R-:W-:Y:S02]  /*4010*/  LEA R20, R28, UR4, 0x4 ;  /* 0x000000041c147c11 */ /* 0x000fe4000f8e20ff */
[----:B------:R-:W2:Y:S02]  /*4020*/  SYNCS.PHASECHK.TRANS64.TRYWAIT P0, [R0+URZ+0xf0], R3 ;  /* 0x0000f003000075a7 */ /* 0x000ea400080011ff */
[----:B--2---:R-:W-:Y:S05]  /*4030*/  @!P0 BRA `(.L_x_77) ;  /* 0x0000005400ec8947 */ /* 0x004fea0003800000 */
.L_x_164:
[----:B------:R-:W-:Y:S01]  /*4040*/  ISETP.GE.AND P0, PT, R108, 0x1, PT ;  /* 0x000000016c00780c */ /* 0x000fe20003f06270 */
[----:B------:R-:W3:Y:S01]  /*4050*/  LDS.128 R20, [R20+0x180] ;  /* 0x0001800014147984 */ /* 0x000ee20000000c00 */
[----:B------:R-:W-:Y:S01]  /*4060*/  ISETP.NE.U32.AND P3, PT, RZ, UR14, PT ;  /* 0x0000000eff007c0c */ /* 0x000fe2000bf65070 */
[----:B--2---:R-:W-:Y:S03]  /*4070*/  VIADD R0, R0, 0x100 ;  /* 0x0000010000007836 */ /* 0x004fe60000000000 */
[----:B------:R-:W-:Y:S01]  /*4080*/  ISETP.NE.AND.EX P3, PT, RZ, UR15, PT, P3 ;  /* 0x0000000fff007c0c */ /* 0x000fe2000bf65330 */
[----:B------:R-:W-:Y:S01]  /*4090*/  @!PT LDS RZ, [RZ] ;  /* 0x00000000fffff984 */ /* 0x000fe20000000800 */
[----:B------:R-:W-:Y:S01]  /*40a0*/  @!PT LDS RZ, [RZ] ;  /* 0x00000000fffff984 */ /* 0x000fe20000000800 */
[----:B------:R-:W-:Y:S01]  /*40b0*/  @!PT LDS RZ, [RZ] ;  /* 0x00000000fffff984 */ /* 0x000fe20000000800 */
[----:B------:R-:W-:Y:S01]  /*40c0*/  @!PT LDS RZ, [RZ] ;  /* 0x00000000fffff984 */ /* 0x000fe20000000800 */
[----:B------:R2:W-:Y:S06]  /*40d0*/  MEMBAR.ALL.CTA ;  /* 0x0000000000007992 */ /* 0x0005ec0000008000 */
[----:B--2---:R-:W2:Y:S01]  /*40e0*/  FENCE.VIEW.ASYNC.S ;  /* 0x00000000000073c6 */ /* 0x004ea20000000000 */
[----:B------:R-:W-:Y:S04]  /*40f0*/  PRMT R0, RZ, 0x654, R0 ;  /* 0x00000654ff007816 */ /* 0x000fe80000000000 */
[----:B--2---:R2:W-:Y:S01]  /*4100*/  SYNCS.ARRIVE.TRANS64.RED.A1T0 RZ, [R0+URZ], RZ ;  /* 0x000000ff00ff79a7 */ /* 0x0045e200081004ff */
[----:B---3--:R-:W-:Y:S11]  /*4110*/  LOP3.LUT P4, RZ, R22, 0x1, RZ, 0xc0, !PT ;  /* 0x0000000116ff7812 */ /* 0x008ff6000788c0ff */
[----:B------:R-:W-:Y:S02]  /*4120*/  @!UPT UIADD3 URZ, UPT, UPT, URZ, URZ, URZ ;  /* 0x000000fffffff290 */ /* 0x000fe4000fffe0ff */
[----:B------:R-:W-:Y:S02]  /*4130*/  @P4 MOV R13, R20 ;  /* 0x00000014000d4202 */ /* 0x000fe40000000f00 */
[----:B------:R-:W-:Y:S01]  /*4140*/  @P4 LOP3.LUT R8, R21, 0xffff, RZ, 0xc0, !PT ;  /* 0x0000ffff15084812 */ /* 0x000fe200078ec0ff */
[----:B--2---:R-:W-:Y:S06]  /*4150*/  @!P0 BRA `(.L_x_78) ;  /* 0x0000000000a48947 */ /* 0x004fec0003800000 */
[----:B-1----:R-:W-:Y:S01]  /*4160*/  IMAD.HI.U32 R33, R24, R7, RZ ;  /* 0x0000000718217227 */ /* 0x002fe200078e00ff */
[----:B------:R-:W-:Y:S02]  /*4170*/  ISETP.NE.AND P0, PT, R6, 0x1, PT ;  /* 0x000000010600780c */ /* 0x000fe40003f05270 */
[----:B------:R-:W-:Y:S01]  /*4180*/  ISETP.NE.AND P2, PT, R108, 0x1, PT ;  /* 0x000000016c00780c */ /* 0x000fe20003f45270 */
[----:B----4-:R-:W-:Y:S01]  /*4190*/  IMAD.HI.U32 R32, R19, R16, RZ ;  /* 0x0000001013207227 */ /* 0x010fe200078e00ff */
[----:B------:R-:W-:Y:S02]  /*41a0*/  SHF.R.U32.HI R33, RZ, R18, R33 ;  /* 0x00000012ff217219 */ /* 0x000fe40000011621 */
[----:B------:R-:W-:Y:S01]  /*41b0*/  ISETP.NE.AND P5, PT, R2, 0x1, PT ;  /* 0x000000010200780c */ /* 0x000fe20003fa5270 */
[----:B------:R-:W-:Y:S01]  /*41c0*/  IMAD.HI.U32 R34, R13, R16, RZ ;  /* 0x000000100d227227 */ /* 0x000fe200078e00ff */
[----:B------:R-:W-:Y:S02]  /*41d0*/  SHF.R.U32.HI R32, RZ, R17, R32 ;  /* 0x00000011ff207219 */ /* 0x000fe40000011620 */
[----:B------:R-:W-:Y:S01]  /*41e0*/  SEL R3, R24, R33, !P0 ;  /* 0x0000002118037207 */ /* 0x000fe20004000000 */
[C---:B------:R-:W-:Y:S01]  /*41f0*/  IMAD.HI.U32 R33, R8.reuse, R7, RZ ;  /* 0x0000000708217227 */ /* 0x040fe200078e00ff */
[----:B------:R-:W-:Y:S02]  /*4200*/  SEL R11, R19, R32, !P5 ;  /* 0x00000020130b7207 */ /* 0x000fe40006800000 */
[----:B------:R-:W-:Y:S01]  /*4210*/  SHF.R.U32.HI R34, RZ, R17, R34 ;  /* 0x00000011ff227219 */ /* 0x000fe20000011622 */
[----:B------:R-:W-:Y:S01]  /*4220*/  IMAD.HI.U32 R36, R3, R4, RZ ;  /* 0x0000000403247227 */ /* 0x000fe200078e00ff */
[----:B------:R-:W-:Y:S03]  /*4230*/  SHF.R.U32.HI R33, RZ, R18, R33 ;  /* 0x00000012ff217219 */ /* 0x000fe60000011621 */
[----:B------:R-:W-:Y:S01]  /*4240*/  IMAD.HI.U32 R32, R11, R4, RZ ;  /* 0x000000040b207227 */ /* 0x000fe200078e00ff */
[----:B------:R-:W-:Y:S02]  /*4250*/  @P2 SHF.R.U32.HI R3, RZ, R5, R36 ;  /* 0x00000005ff032219 */ /* 0x000fe40000011624 */
[----:B------:R-:W-:Y:S02]  /*4260*/  SEL R9, R8, R33, !P0 ;  /* 0x0000002108097207 */ /* 0x000fe40004000000 */
[----:B------:R-:W-:Y:S01]  /*4270*/  @P2 SHF.R.U32.HI R11, RZ, R5, R32 ;  /* 0x00000005ff0b2219 */ /* 0x000fe20000011620 */
[C---:B------:R-:W-:Y:S01]  /*4280*/  IMAD R10, R108.reuse, R3, RZ ;  /* 0x000000036c0a7224 */ /* 0x040fe200078e02ff */
[----:B------:R-:W-:Y:S01]  /*4290*/  SEL R3, R13, R34, !P5 ;  /* 0x000000220d037207 */ /* 0x000fe20006800000 */
[C---:B------:R-:W-:Y:S03]  /*42a0*/  IMAD.HI.U32 R14, R9.reuse, R4, RZ ;  /* 0x00000004090e7227 */ /* 0x040fe600078e00ff */
[----:B------:R-:W-:Y:S01]  /*42b0*/  ISETP.GE.AND P0, PT, R9, R10, PT ;  /* 0x0000000a0900720c */ /* 0x000fe20003f06270 */
[C---:B------:R-:W-:Y:S01]  /*42c0*/  IMAD R12, R108.reuse, R11, RZ ;  /* 0x0000000b6c0c7224 */ /* 0x040fe200078e02ff */
[-C--:B------:R-:W-:Y:S04]  /*42d0*/  SHF.R.U32.HI R14, RZ, R5.reuse, R14 ;  /* 0x00000005ff0e7219 */ /* 0x080fe8000001160e */
[----:B------:R-:W-:Y:S02]  /*42e0*/  ISETP.GE.OR P0, PT, R3, R12, P0 ;  /* 0x0000000c0300720c */ /* 0x000fe40000706670 */
[----:B------:R-:W-:Y:S05]  /*42f0*/  SEL R15, R9, R14, !P2 ;  /* 0x0000000e090f7207 */ /* 0x000fea0005000000 */
[----:B------:R-:W-:Y:S04]  /*4300*/  IMAD.MOV R14, RZ, RZ, -R15 ;  /* 0x000000ffff0e7224 */ /* 0x000fe800078e0a0f */
[----:B------:R-:W-:Y:S02]  /*4310*/  IMAD R14, R108, R14, R9 ;  /* 0x0000000e6c0e7224 */ /* 0x000fe400078e0209 */
[C---:B------:R-:W-:Y:S05]  /*4320*/  @!P0 IMAD.HI.U32 R10, R3.reuse, R4, RZ ;  /* 0x00000004030a8227 */ /* 0x040fea00078e00ff */
[----:B------:R-:W-:Y:S04]  /*4330*/  @!P0 SHF.R.U32.HI R10, RZ, R5, R10 ;  /* 0x00000005ff0a8219 */ /* 0x000fe8000001160a */
[----:B------:R-:W-:Y:S01]  /*4340*/  @!P0 SEL R0, R3, R10, !P2 ;  /* 0x0000000a03008207 */ /* 0x000fe20005000000 */
[----:B------:R-:W-:Y:S03]  /*4350*/  IMAD.MOV R10, RZ, RZ, -R3 ;  /* 0x000000ffff0a7224 */ /* 0x000fe600078e0a03 */
[----:B------:R-:W-:Y:S01]  /*4360*/  @!P0 IADD3 R15, PT, PT, R15, -R0, RZ ;  /* 0x800000000f0f8210 */ /* 0x000fe20007ffe0ff */
[----:B------:R-:W-:Y:S01]  /*4370*/  @!P0 IMAD R0, R11, R14, R0 ;  /* 0x0000000e0b008224 */ /* 0x000fe200078e0200 */
[----:B------:R-:W-:Y:S01]  /*4380*/  IADD3 R11, PT, PT, -R9, RZ, RZ ;  /* 0x000000ff090b7210 */ /* 0x000fe20007ffe1ff */
[----:B------:R-:W-:Y:S02]  /*4390*/  IMAD R13, R2, R10, R13 ;  /* 0x0000000a020d7224 */ /* 0x000fe400078e020d */
[----:B------:R-:W-:Y:S02]  /*43a0*/  @!P0 IMAD R9, R15, R108, R3 ;  /* 0x0000006c0f098224 */ /* 0x000fe400078e0203 */
[----:B------:R-:W-:Y:S02]  /*43b0*/  @!P0 IMAD.MOV.U32 R3, RZ, RZ, R0 ;  /* 0x000000ffff038224 */ /* 0x000fe400078e0000 */
[----:B------:R-:W-:Y:S02]  /*43c0*/  IMAD R8, R6, R11, R8 ;  /* 0x0000000b06087224 */ /* 0x000fe400078e0208 */
[----:B------:R-:W-:Y:S02]  /*43d0*/  IMAD R13, R3, R2, R13 ;  /* 0x00000002030d7224 */ /* 0x000fe400078e020d */
[----:B------:R-:W-:Y:S02]  /*43e0*/  IMAD R8, R9, R6, R8 ;  /* 0x0000000609087224 */ /* 0x000fe400078e0208 */
.L_x_78:
[----:B------:R-:W-:Y:S05]  /*43f0*/  BRA.U UP1, `(.L_x_79) ;  /* 0x0000000101107547 */ /* 0x000fea000b800000 */
[----:B------:R-:W-:Y:S04]  /*4400*/  MOV R0, UR7 ;  /* 0x0000000700007c02 */ /* 0x000fe80008000f00 */
[----:B------:R-:W-:Y:S04]  /*4410*/  SHF.L.U32 R3, R0, 0x1f, RZ ;  /* 0x0000001f00037819 */ /* 0x000fe800000006ff */
[----:B------:R-:W2:Y:S02]  /*4420*/  SYNCS.PHASECHK.TRANS64.TRYWAIT P0, [UR4+0xe8], R3 ;  /* 0x0000e803ff0075a7 */ /* 0x000ea40008001104 */
[----:B--2---:R-:W-:Y:S05]  /*4430*/  @!P0 BRA `(.L_x_80) ;  /* 0x0000005400008947 */ /* 0x004fea0003800000 */
.L_x_79:
[----:B------:R-:W-:Y:S05]  /*4440*/  BRA.U !UP6, `(.L_x_81) ;  /* 0x000000010e347547 */ /* 0x000fea000b800000 */
[----:B------:R-:W-:Y:S01]  /*4450*/  UPLOP3.LUT UP0, UPT, UPT, UPT, UP5, 0x80, 0x8 ;  /* 0x000000000008789c */ /* 0x000fe20003f0f050 */
[----:B--2---:R-:W-:Y:S02]  /*4460*/  HFMA2 R0, -RZ, RZ, 0, 5.9604644775390625e-08 ;  /* 0x00000001ff007431 */ /* 0x004fe400000001ff */
[----:B------:R-:W-:Y:S03]  /*4470*/  IMAD.MOV.U32 R230, RZ, RZ, 0x1 ;  /* 0x00000001ffe67424 */ /* 0x000fe600078e00ff */
[----:B------:R-:W-:Y:S05]  /*4480*/  PLOP3.LUT P0, PT, PT, PT, UP0, 0x80, 0x8 ;  /* 0x000000000008781c */ /* 0x000fea0003f0f008 */
[----:B------:R-:W2:Y:S01]  /*4490*/  @UP0 LDCU.64 UR8, c[0x0][0x888] ;  /* 0x00011100ff0807ac */ /* 0x000ea20008000a00 */
[----:B------:R-:W-:Y:S07]  /*44a0*/  @UP0 UIMAD UR5, UR36, UR14, URZ ;  /* 0x0000000e240502a4 */ /* 0x000fee000f8e02ff */
[----:B------:R-:W-:Y:S01]  /*44b0*/  @!P0 PRMT R230, R0, 0x7610, R230 ;  /* 0x0000761000e68816 */ /* 0x000fe200000000e6 */
[----:B--2---:R-:W-:Y:S03]  /*44c0*/  @UP0 UIMAD.WIDE UR8, UR5, 0x4, UR8 ;  /* 0x00000004050808a5 */ /* 0x004fe6000f8e0208 */
[----:B------:R-:W2:Y:S03]  /*44d0*/  @!UP0 LDCU UR5, c[0x0][0x880] ;  /* 0x00011000ff0587ac */ /* 0x000ea60008000800 */
[----:B------:R-:W-:Y:S01]  /*44e0*/  IMAD.U32 R10, RZ, RZ, UR8 ;  /* 0x00000008ff0a7e24 */ /* 0x000fe2000f8e00ff */
[----:B------:R-:W-:Y:S05]  /*44f0*/  MOV R11, UR9 ;  /* 0x00000009000b7c02 */ /* 0x000fea0008000f00 */
[----:B-----5:R3:W5:Y:S02]  /*4500*/  @P0 LDG.E R117, desc[UR46][R10.64] ;  /* 0x0000002e0a750981 */ /* 0x020764000c1e1900 */
[----:B--23--:R-:W-:Y:S07]  /*4510*/  @!P0 IMAD.U32 R117, RZ, RZ, UR5 ;  /* 0x00000005ff758e24 */ /* 0x00cfee000f8e00ff */
.L_x_81:
[----:B-----5:R-:W-:Y:S01]  /*4520*/  @!P3 FSETP.EQ.AND P2, PT, R117, RZ, PT ;  /* 0x000000ff7500b20b */ /* 0x020fe20003f42000 */
[----:B------:R-:W-:Y:S01]  /*4530*/  @!UPT UIADD3 URZ, UPT, UPT, URZ, URZ, URZ ;  /* 0x000000fffffff290 */ /* 0x000fe2000fffe0ff */
[----:B------:R-:W-:Y:S11]  /*4540*/  @!P3 BRA `(.L_x_82) ;  /* 0x000000000014b947 */ /* 0x000ff60003800000 */
[----:B------:R-:W-:Y:S02]  /*4550*/  LOP3.LUT P0, RZ, R230, 0xff, RZ, 0xc0, !PT ;  /* 0x000000ffe6ff7812 */ /* 0x000fe4000780c0ff */
[----:B------:R-:W-:Y:S04]  /*4560*/  PLOP3.LUT P2, PT, PT, PT, UP0, 0x80, 0x8 ;  /* 0x000000000008781c */ /* 0x000fe80003f4f008 */
[----:B------:R-:W-:Y:S07]  /*4570*/  PLOP3.LUT P2, PT, P2, PT, PT, 0x8, 0x80 ;  /* 0x000000000080781c */ /* 0x000fee000174e170 */
[----:B------:R-:W-:Y:S11]  /*4580*/  @P0 FSETP.EQ.AND P2, PT, R117, RZ, PT ;  /* 0x000000ff7500020b */ /* 0x000ff60003f42000 */
[----:B------:R-:W-:Y:S02]  /*4590*/  @!UPT UIADD3 URZ, UPT, UPT, URZ, URZ, URZ ;  /* 0x000000fffffff290 */ /* 0x000fe4000fffe0ff */
.L_x_82:
[----:B------:R-:W3:Y:S01]  /*45a0*/  LDC.64 R14, c[0x0][0xb10] ;  /* 0x0002c400ff0e7b82 */ /* 0x000ee20000000a00 */
[----:B------:R-:W-:Y:S01]  /*45b0*/  ULEA UR13, UR6, UR4, 0x3 ;  /* 0x00000004060d7291 */ /* 0x000fe2000f8e18ff */
[----:B------:R-:W-:Y:S01]  /*45c0*/  SHF.L.U32 R12, R29, 0x1f, RZ ;  /* 0x0000001f1d0c7819 */ /* 0x000fe200000006ff */
[----:B------:R-:W-:Y:S01]  /*45d0*/  VIADD R28, R28, 0x1 ;  /* 0x000000011c1c7836 */ /* 0x000fe20000000000 */
[----:B------:R-:W-:Y:S04]  /*45e0*/  @P4 SHF.R.U32.HI R26, RZ, 0x10, R21 ;  /* 0x00000010ff1a4819 */ /* 0x000fe80000011615 */
[----:B------:R-:W5:Y:S02]  /*45f0*/  LDC.64 R10, c[0x0][0xb18] ;  /* 0x0002c600ff0a7b82 */ /* 0x000f640000000a00 */
[----:B------:R-:W1:Y:S01]  /*4600*/  SYNCS.PHASECHK.TRANS64.TRYWAIT P5, [UR13+0xd0], R12 ;  /* 0x0000d00cff0075a7 */ /* 0x000e6200080a110d */
[----:B---3--:R-:W-:Y:S05]  /*4610*/  @!P1 IMAD.HI.U32 R14, R13, R14, RZ ;  /* 0x0000000e0d0e9227 */ /* 0x008fea00078e00ff */
[----:B--2---:R-:W2:Y:S01]  /*4620*/  @!P1 LDC R0, c[0x0][0xb20] ;  /* 0x0002c800ff009b82 */ /* 0x004ea20000000800 */
[----:B------:R-:W-:Y:S01]  /*4630*/  @!P1 SHF.R.U32.HI R14, RZ, R15, R14 ;  /* 0x0000000fff0e9219 */ /* 0x000fe2000001160e */
[----:B-----5:R-:W-:Y:S01]  /*4640*/  @!P1 IMAD.HI.U32 R11, R8, R11, RZ ;  /* 0x0000000b080b9227 */ /* 0x020fe200078e00ff */
[----:B------:R-:W-:Y:S05]  /*4650*/  @!P1 ISETP.NE.AND P0, PT, R10, 0x1, PT ;  /* 0x000000010a00980c */ /* 0x000fea0003f05270 */
[----:B------:R-:W3:Y:S01]  /*4660*/  @!P1 LDC R3, c[0x0][0xb0c] ;  /* 0x0002c300ff039b82 */ /* 0x000ee20000000800 */
[----:B--2---:R-:W-:Y:S02]  /*4670*/  @!P1 SHF.R.U32.HI R9, RZ, R0, R11 ;  /* 0x00000000ff099219 */ /* 0x004fe4000001160b */
[----:B---3--:R-:W-:Y:S02]  /*4680*/  @!P1 ISETP.NE.AND P3, PT, R3, 0x1, PT ;  /* 0x000000010300980c */ /* 0x008fe40003f65270 */
[----:B------:R-:W-:Y:S02]  /*4690*/  @!P1 SEL R9, R8, R9, !P0 ;  /* 0x0000000908099207 */ /* 0x000fe40004000000 */
[----:B------:R-:W-:Y:S02]  /*46a0*/  ELECT P0, URZ, PT ;  /* 0x0000000000ff782f */ /* 0x000fe40003800000 */
[----:B------:R-:W-:Y:S05]  /*46b0*/  @!P1 SEL R14, R13, R14, !P3 ;  /* 0x0000000e0d0e9207 */ /* 0x000fea0005800000 */
[----:B------:R-:W-:Y:S02]  /*46c0*/  @!P1 IMAD.IADD R0, R9, 0x1, -R14 ;  /* 0x0000000109009824 */ /* 0x000fe400078e0a0e */
[----:B------:R-:W-:Y:S02]  /*46d0*/  @!P1 IMAD.IADD R9, R14, 0x1, -R9 ;  /* 0x000000010e099824 */ /* 0x000fe400078e0a09 */
[----:B------:R-:W-:Y:S02]  /*46e0*/  @!P1 IMAD R13, R0, R3, R13 ;  /* 0x00000003000d9224 */ /* 0x000fe400078e020d */
[----:B------:R-:W-:Y:S01]  /*46f0*/  @!P1 IMAD R8, R9, R10, R8 ;  /* 0x0000000a09089224 */ /* 0x000fe200078e0208 */
[----:B-1----:R-:W-:Y:S06]  /*4700*/  @!P5 BRA `(.L_x_83) ;  /* 0x000000500064d947 */ /* 0x002fec0003800000 */
.L_x_167:
[----:B------:R-:W-:Y:S01]  /*4710*/  UIADD3 UR65, UPT, UPT, UR13, 0xc0, URZ ;  /* 0x000000c00d417890 */ /* 0x000fe2000fffe0ff */
[----:B------:R-:W-:Y:S01]  /*4720*/  PLOP3.LUT P0, PT, P2, P0, PT, 0xf2, 0x2f ;  /* 0x00000000002f781c */ /* 0x000fe20001701e72 */
[----:B------:R-:W-:Y:S01]  /*4730*/  UMOV UR22, 0x0 ;  /* 0x0000000000167882 */ /* 0x000fe20000000000 */
[----:B------:R-:W-:Y:S01]  /*4740*/  UMOV UR23, 0x10000000 ;  /* 0x1000000000177882 */ /* 0x000fe20000000000 */
[----:B------:R-:W-:Y:S01]  /*4750*/  UMOV UR76, UR36 ;  /* 0x00000024004c7c82 */ /* 0x000fe20008000000 */
        /* <DEDUP_REMOVED lines=9> */
[----:B-1----:R-:W-:Y:S01]  /*47f0*/  @!P0 IADD3 R3, P2, PT, R30, 0x580, RZ ;  /* 0x000005801e038810 */ /* 0x002fe20007f5e0ff */
[----:B------:R-:W-:Y:S01]  /*4800*/  @!P0 IMAD R219, R219, 0xb0, RZ ;  /* 0x000000b0dbdb8824 */ /* 0x000fe200078e02ff */
[----:B------:R-:W-:Y:S01]  /*4810*/  VOTEU.ALL UP1, P0 ;  /* 0x0000000000ff7886 */ /* 0x000fe20000020000 */
[----:B------:R-:W-:Y:S01]  /*4820*/  @!P0 IMAD.SHL.U32 R229, R229, 0x40, RZ ;  /* 0x00000040e5e58824 */ /* 0x000fe200078e00ff */
[----:B------:R-:W-:Y:S01]  /*4830*/  @!P0 R2UR UR9, R3 ;  /* 0x00000000030982ca */ /* 0x000fe200000e0000 */
[----:B------:R-:W-:Y:S01]  /*4840*/  @!P0 IMAD.X R0, RZ, RZ, R31, P2 ;  /* 0x000000ffff008224 */ /* 0x000fe200010e061f */
[----:B------:R-:W-:Y:S01]  /*4850*/  @!P0 R2UR UR10, R219 ;  /* 0x00000000db0a82ca */ /* 0x000fe200000e0000 */
[----:B------:R-:W-:Y:S01]  /*4860*/  VOTEU.ALL UP4, P0 ;  /* 0x0000000000ff7886 */ /* 0x000fe20000080000 */
[----:B------:R-:W-:Y:S01]  /*4870*/  @!P0 R2UR UR5, R229 ;  /* 0x00000000e50582ca */ /* 0x000fe200000e0000 */
[----:B------:R-:W-:Y:S01]  /*4880*/  VOTEU.ALL UP3, P0 ;  /* 0x0000000000ff7886 */ /* 0x000fe20000060000 */
[----:B------:R-:W-:Y:S01]  /*4890*/  @!P0 R2UR UR8, R0 ;  /* 0x00000000000882ca */ /* 0x000fe200000e0000 */
[----:B------:R-:W-:Y:S01]  /*48a0*/  IMAD.U32 R0, RZ, RZ, UR36 ;  /* 0x00000024ff007e24 */ /* 0x000fe2000f8e00ff */
[----:B------:R-:W-:Y:S01]  /*48b0*/  MOV.SPILL R10, UR68 ;  /* 0x00000044000a7c02 */ /* 0x000fe20009000f00 */
[----:B------:R-:W-:Y:S01]  /*48c0*/  VOTEU.ALL UP2, P0 ;  /* 0x0000000000ff7886 */ /* 0x000fe20000040000 */
[----:B------:R-:W-:Y:S02]  /*48d0*/  IMAD.IADD R219, R8, 0x1, R218 ;  /* 0x0000000108db7824 */ /* 0x000fe400078e02da */
[----:B------:R-:W-:Y:S01]  /*48e0*/  R2UR UR68, R0 ;  /* 0x00000000004472ca */ /* 0x000fe200000e0000 */
[----:B------:R-:W-:Y:S01]  /*48f0*/  IMAD.U32 R14, RZ, RZ, UR9 ;  /* 0x00000009ff0e7e24 */ /* 0x000fe2000f8e00ff */
[----:B------:R-:W-:Y:S01]  /*4900*/  MOV.SPILL R0, UR60 ;  /* 0x0000003c00007c02 */ /* 0x000fe20009000f00 */
[----:B------:R-:W-:Y:S01]  /*4910*/  IMAD.U32 R3, RZ, RZ, UR10 ;  /* 0x0000000aff037e24 */ /* 0x000fe2000f8e00ff */
[----:B------:R-:W-:Y:S01]  /*4920*/  UMOV UR9, UR65 ;  /* 0x0000004100097c82 */ /* 0x000fe20008000000 */
[----:B------:R-:W-:Y:S01]  /*4930*/  IMAD.U32 R9, RZ, RZ, UR5 ;  /* 0x00000005ff097e24 */ /* 0x000fe2000f8e00ff */
[----:B------:R-:W-:Y:S01]  /*4940*/  UMOV UR5, UR36 ;  /* 0x0000002400057c82 */ /* 0x000fe20008000000 */
[----:B------:R-:W-:Y:S01]  /*4950*/  IMAD.U32 R15, RZ, RZ, UR8 ;  /* 0x00000008ff0f7e24 */ /* 0x000fe2000f8e00ff */
[----:B------:R-:W-:Y:S01]  /*4960*/  R2UR UR66, R3 ;  /* 0x00000000034272ca */ /* 0x000fe200000e0000 */
[----:B------:R-:W-:Y:S01]  /*4970*/  UMOV UR60, UR5 ;  /* 0x00000005003c7c82 */ /* 0x000fe20008000000 */
[----:B------:R-:W-:Y:S01]  /*4980*/  R2UR UR67, R9 ;  /* 0x00000000094372ca */ /* 0x000fe200000e0000 */
[----:B------:R-:W-:Y:S01]  /*4990*/  @!UP4 UIMAD UR5, UR6, 0x5800, UR4 ;  /* 0x000058000605c8a4 */ /* 0x000fe2000f8e0204 */
[----:B------:R-:W-:Y:S01]  /*49a0*/  @!P0 R2UR UR30, R14 ;  /* 0x000000000e1e82ca */ /* 0x000fe200000e0000 */
[----:B------:R-:W-:Y:S01]  /*49b0*/  UMOV UR49, UR9 ;  /* 0x0000000900317c82 */ /* 0x000fe20008000000 */
[----:B------:R-:W-:Y:S01]  /*49c0*/  @!P0 R2UR UR31, R15 ;  /* 0x000000000f1f82ca */ /* 0x000fe200000e0000 */
[----:B------:R-:W-:Y:S01]  /*49d0*/  @!UP4 UIADD3 UR64, UPT, UPT, UR5, 0x200, URZ ;  /* 0x000002000540c890 */ /* 0x000fe2000fffe0ff */
[----:B------:R-:W-:Y:S01]  /*49e0*/  IMAD.IADD R229, R13, 0x1, R228 ;  /* 0x000000010de57824 */ /* 0x000fe200078e02e4 */
[----:B------:R-:W-:Y:S02]  /*49f0*/  @!UP4 UIADD3 UR56, UPT, UPT, UR5, 0xa00, URZ ;  /* 0x00000a000538c890 */ /* 0x000fe4000fffe0ff */
[----:B------:R-:W-:Y:S02]  /*4a00*/  @!UP4 UIADD3 UR72, UPT, UPT, UR5, 0x1200, URZ ;  /* 0x000012000548c890 */ /* 0x000fe4000fffe0ff */
[----:B------:R-:W-:Y:S02]  /*4a10*/  @!UP4 UIADD3 UR58, UPT, UPT, UR66, 0x10, URZ ;  /* 0x00000010423ac890 */ /* 0x000fe4000fffe0ff */
[----:B------:R-:W-:Y:S01]  /*4a20*/  UMOV UR11, UR67 ;  /* 0x00000043000b7c82 */ /* 0x000fe20008000000 */
[----:B------:R-:W-:Y:S01]  /*4a30*/  @!UP4 UIADD3 UR48, UPT, UPT, UR5, 0x2a00, URZ ;  /* 0x00002a000530c890 */ /* 0x000fe2000fffe0ff */
[----:B------:R-:W-:Y:S02]  /*4a40*/  UMOV UR59, UR11 ;  /* 0x0000000b003b7c82 */ /* 0x000fe40008000000 */
[----:B------:R1:W-:Y:S01]  /*4a50*/  @!UP1 UTMALDG.3D [UR64], [UR30], desc[UR22] ;  /* 0x000016401e0095b4 */ /* 0x0003e20008011000 */
[----:B------:R-:W-:Y:S01]  /*4a60*/  UMOV UR75, UR11 ;  /* 0x0000000b004b7c82 */ /* 0x000fe20008000000 */
[----:B------:R-:W-:Y:S01]  /*4a70*/  VOTEU.ALL UP1, P0 ;  /* 0x0000000000ff7886 */ /* 0x000fe20000020000 */
[----:B------:R-:W-:Y:S01]  /*4a80*/  UMOV UR51, UR11 ;  /* 0x0000000b00337c82 */ /* 0x000fe20008000000 */
[----:B------:R-:W-:Y:S01]  /*4a90*/  @!UP4 UIADD3 UR40, UPT, UPT, UR5, 0x3200, URZ ;  /* 0x000032000528c890 */ /* 0x000fe2000fffe0ff */
[----:B------:R-:W-:Y:S01]  /*4aa0*/  UMOV UR41, UR9 ;  /* 0x0000000900297c82 */ /* 0x000fe20008000000 */
[----:B------:R-:W-:Y:S01]  /*4ab0*/  UMOV UR43, UR11 ;  /* 0x0000000b002b7c82 */ /* 0x000fe20008000000 */
[----:B------:R2:W-:Y:S01]  /*4ac0*/  @!UP3 UTMALDG.3D [UR56], [UR30], desc[UR22] ;  /* 0x000016381e00b5b4 */ /* 0x0005e20008011000 */
[----:B------:R-:W-:Y:S01]  /*4ad0*/  UMOV UR8, UR66 ;  /* 0x0000004200087c82 */ /* 0x000fe20008000000 */
[----:B------:R-:W-:Y:S01]  /*4ae0*/  VOTEU.ALL UP3, P0 ;  /* 0x0000000000ff7886 */ /* 0x000fe20000060000 */
[----:B------:R-:W-:Y:S02]  /*4af0*/  @!UP4 UIADD3 UR74, UPT, UPT, UR8, 0x20, URZ ;  /* 0x00000020084ac890 */ /* 0x000fe4000fffe0ff */
[----:B------:R-:W-:Y:S02]  /*4b00*/  @!UP4 UIADD3 UR50, UPT, UPT, UR8, 0x50, URZ ;  /* 0x000000500832c890 */ /* 0x000fe4000fffe0ff */
[----:B------:R-:W-:Y:S02]  /*4b10*/  @!UP4 UIADD3 UR42, UPT, UPT, UR8, 0x60, URZ ;  /* 0x00000060082ac890 */ /* 0x000fe4000fffe0ff */
[----:B------:R-:W-:Y:S02]  /*4b20*/  @!UP4 UIADD3 UR34, UPT, UPT, UR8, 0x70, URZ ;  /* 0x000000700822c890 */ /* 0x000fe4000fffe0ff */
[----:B------:R-:W-:Y:S01]  /*4b30*/  @!UP4 UIADD3 UR32, UPT, UPT, UR5, 0x3a00, URZ ;  /* 0x00003a000520c890 */ /* 0x000fe2000fffe0ff */
[----:B------:R-:W-:Y:S01]  /*4b40*/  @!UP2 UTMALDG.3D [UR72], [UR30], desc[UR22] ;  /* 0x000016481e00a5b4 */ /* 0x000fe20008011000 */
[----:B------:R-:W-:Y:S01]  /*4b50*/  VOTEU.ALL UP2, P0 ;  /* 0x0000000000ff7886 */ /* 0x000fe20000040000 */
[----:B------:R-:W-:Y:S01]  /*4b60*/  UMOV UR33, UR9 ;  /* 0x0000000900217c82 */ /* 0x000fe20008000000 */
[----:B------:R-:W-:Y:S01]  /*4b70*/  UMOV UR35, UR11 ;  /* 0x0000000b00237c82 */ /* 0x000fe20008000000 */
[----:B------:R-:W-:Y:S02]  /*4b80*/  @!UP4 UIADD3 UR26, UPT, UPT, UR8, 0x80, URZ ;  /* 0x00000080081ac890 */ /* 0x000fe4000fffe0ff */
[----:B------:R-:W-:Y:S01]  /*4b90*/  @!UP4 UIADD3 UR24, UPT, UPT, UR5, 0x4200, URZ ;  /* 0x000042000518c890 */ /* 0x000fe2000fffe0ff */
[----:B------:R-:W-:Y:S01]  /*4ba0*/  UMOV UR25, UR9 ;  /* 0x0000000900197c82 */ /* 0x000fe20008000000 */
[----:B------:R-:W-:Y:S01]  /*4bb0*/  UMOV UR27, UR11 ;  /* 0x0000000b001b7c82 */ /* 0x000fe20008000000 */
[----:B------:R-:W-:Y:S02]  /*4bc0*/  @!UP4 UIADD3 UR18, UPT, UPT, UR8, 0x90, URZ ;  /* 0x000000900812c890 */ /* 0x000fe4000fffe0ff */
[----:B------:R-:W-:Y:S02]  /*4bd0*/  @!UP4 UIADD3 UR16, UPT, UPT, UR5, 0x4a00, URZ ;  /* 0x00004a000510c890 */ /* 0x000fe4000fffe0ff */
[----:B------:R-:W-:Y:S01]  /*4be0*/  @!UP4 UIADD3 UR10, UPT, UPT, UR8, 0xa0, URZ ;  /* 0x000000a0080ac890 */ /* 0x000fe2000fffe0ff */
[----:B------:R-:W-:Y:S01]  /*4bf0*/  UMOV UR17, UR9 ;  /* 0x0000000900117c82 */ /* 0x000fe20008000000 */
[----:B------:R-:W-:Y:S01]  /*4c00*/  UMOV UR19, UR11 ;  /* 0x0000000b00137c82 */ /* 0x000fe20008000000 */
[----:B------:R-:W-:Y:S01]  /*4c10*/  UPRMT UR21, UR37, 0x654, UR9 ;  /* 0x0000065425157896 */ /* 0x000fe20008000009 */
[----:B-1----:R-:W-:Y:S01]  /*4c20*/  R2UR.FILL UR68, R10 ;  /* 0x000000000a4472ca */ /* 0x002fe200004e0000 */
[----:B------:R-:W-:Y:S02]  /*4c30*/  @!UP4 UIADD3 UR66, UPT, UPT, UR8, 0x30, URZ ;  /* 0x000000300842c890 */ /* 0x000fe4000fffe0ff */
[----:B------:R-:W-:Y:S01]  /*4c40*/  @!UP4 UIADD3 UR64, UPT, UPT, UR5, 0x1a00, URZ ;  /* 0x00001a000540c890 */ /* 0x000fe2000fffe0ff */
[----:B------:R-:W-:Y:S01]  /*4c50*/  UMOV UR65, UR9 ;  /* 0x0000000900417c82 */ /* 0x000fe20008000000 */
[----:B------:R-:W-:Y:S01]  /*4c60*/  UMOV UR67, UR11 ;  /* 0x0000000b00437c82 */ /* 0x000fe20008000000 */
[----:B--2---:R-:W-:Y:S01]  /*4c70*/  R2UR.FILL UR60, R0 ;  /* 0x00000000003c72ca */ /* 0x004fe200004e0000 */
[----:B------:R-:W-:Y:S02]  /*4c80*/  @!UP4 UIADD3 UR58, UPT, UPT, UR8, 0x40, URZ ;  /* 0x00000040083ac890 */ /* 0x000fe4000fffe0ff */
[----:B------:R-:W-:Y:S04]  /*4c90*/  @!UP4 UIADD3 UR56, UPT, UPT, UR5, 0x2200, URZ ;  /* 0x000022000538c890 */ /* 0x000fe8000fffe0ff */
[----:B------:R-:W-:Y:S01]  /*4ca0*/  @!UP1 UTMALDG.3D [UR64], [UR30], desc[UR22] ;  /* 0x000016401e0095b4 */ /* 0x000fe20008011000 */
[----:B------:R-:W-:Y:S01]  /*4cb0*/  UMOV UR57, UR9 ;  /* 0x0000000900397c82 */ /* 0x000fe20008000000 */
[----:B------:R-:W-:Y:S01]  /*4cc0*/  VOTEU.ALL UP1, P0 ;  /* 0x0000000000ff7886 */ /* 0x000fe20000020000 */
[----:B------:R-:W-:Y:S03]  /*4cd0*/  @!UP4 UIADD3 UR8, UPT, UPT, UR5, 0x5200, URZ ;  /* 0x000052000508c890 */ /* 0x000fe6000fffe0ff */
[----:B------:R-:W-:Y:S01]  /*4ce0*/  @!UP3 UTMALDG.3D [UR56], [UR30], desc[UR22] ;  /* 0x000016381e00b5b4 */ /* 0x000fe20008011000 */
[----:B------:R-:W-:Y:S01]  /*4cf0*/  VOTEU.ALL UP3, P0 ;  /* 0x0000000000ff7886 */ /* 0x000fe20000060000 */
[----:B------:R-:W-:Y:S01]  /*4d00*/  @!UP2 UTMALDG.3D [UR48], [UR30], desc[UR22] ;  /* 0x000016301e00a5b4 */ /* 0x000fe20008011000 */
[----:B------:R-:W-:Y:S01]  /*4d10*/  VOTEU.ALL UP2, P0 ;  /* 0x0000000000ff7886 */ /* 0x000fe20000040000 */
[----:B------:R-:W-:Y:S01]  /*4d20*/  @!UP1 UTMALDG.3D [UR40], [UR30], desc[UR22] ;  /* 0x000016281e0095b4 */ /* 0x000fe20008011000 */
[----:B------:R-:W-:Y:S01]  /*4d30*/  VOTEU.ALL UP1, P0 ;  /* 0x0000000000ff7886 */ /* 0x000fe20000020000 */
[----:B------:R1:W-:Y:S02]  /*4d40*/  @!UP3 UTMALDG.3D [UR32], [UR30], desc[UR22] ;  /* 0x000016201e00b5b4 */ /* 0x0003e40008011000 */
[----:B------:R2:W-:Y:S01]  /*4d50*/  @!UP2 UTMALDG.3D [UR24], [UR30], desc[UR22] ;  /* 0x000016181e00a5b4 */ /* 0x0005e20008011000 */
[----:B------:R-:W-:Y:S01]  /*4d60*/  VOTEU.ALL UP2, P0 ;  /* 0x0000000000ff7886 */ /* 0x000fe20000040000 */
[----:B------:R2:W-:Y:S04]  /*4d70*/  @!UP1 UTMALDG.3D [UR16], [UR30], desc[UR22] ;  /* 0x000016101e0095b4 */ /* 0x0005e80008011000 */
[----:B------:R2:W-:Y:S01]  /*4d80*/  @!UP2 UTMALDG.3D [UR8], [UR30], desc[UR22] ;  /* 0x000016081e00a5b4 */ /* 0x0005e20008011000 */
[----:B------:R2:W-:Y:S01]  /*4d90*/  @!P0 SYNCS.ARRIVE.TRANS64.RED.A0TR RZ, [UR13+0xc0], R25 ;  /* 0x0000c019ffff89a7 */ /* 0x0005e2000830040d */
[C---:B------:R-:W-:Y:S04]  /*4da0*/  ISETP.NE.AND P0, PT, R28.reuse, 0x2, PT ;  /* 0x000000021c00780c */ /* 0x040fe80003f05270 */
[----:B------:R-:W-:Y:S02]  /*4db0*/  SEL R0, RZ, 0x1, P0 ;  /* 0x00000001ff007807 */ /* 0x000fe40000000000 */
[----:B------:R-:W-:Y:S02]  /*4dc0*/  SEL R28, R28, RZ, P0 ;  /* 0x000000ff1c1c7207 */ /* 0x000fe40000000000 */
[----:B------:R-:W-:Y:S02]  /*4dd0*/  LOP3.LUT R27, R27, R0, RZ, 0x3c, !PT ;  /* 0x000000001b1b7212 */ /* 0x000fe400078e3cff */
[----:B-1----:R-:W-:Y:S01]  /*4de0*/  @P4 R2UR UR36, R26 ;  /* 0x000000001a2442ca */ /* 0x002fe200000e0000 */
[----:B------:R-:W-:Y:S01]  /*4df0*/  SYNCS.ARRIVE.TRANS64.RED.A1T0 RZ, [UR21], RZ ;  /* 0x000000ffffff79a7 */ /* 0x000fe20008100415 */
[----:B------:R-:W-:Y:S04]  /*4e00*/  UIADD3 UR21, UPT, UPT, UR6, 0x1, URZ ;  /* 0x0000000106157890 */ /* 0x000fe8000fffe0ff */
[----:B------:R-:W-:Y:S04]  /*4e10*/  UISETP.NE.AND UP1, UPT, UR21, 0x2, UPT ;  /* 0x000000021500788c */ /* 0x000fe8000bf25270 */
[----:B------:R-:W-:Y:S02]  /*4e20*/  USEL UR13, URZ, 0x1, UP1 ;  /* 0x00000001ff0d7887 */ /* 0x000fe40008800000 */
[----:B------:R-:W-:Y:S02]  /*4e30*/  USEL UR6, UR21, URZ, UP1 ;  /* 0x000000ff15067287 */ /* 0x000fe40008800000 */
[----:B------:R-:W-:Y:S02]  /*4e40*/  UPLOP3.LUT UP1, UPT, UPT, UPT, UPT, 0x80, 0x8 ;  /* 0x000000000008789c */ /* 0x000fe40003f2f070 */
[----:B------:R-:W-:Y:S01]  /*4e50*/  LOP3.LUT R29, R29, UR13, RZ, 0x3c, !PT ;  /* 0x0000000d1d1d7c12 */ /* 0x000fe2000f8e3cff */
[----:B--2---:R-:W-:Y:S08]  /*4e60*/  @P4 BRA `(.L_x_84) ;  /* 0xfffffff000604947 */ /* 0x004ff0000383ffff */
[----:B------:R-:W-:Y:S01]  /*4e70*/  UIADD3 UR5, UPT, UPT, UR4, 0xd0, URZ ;  /* 0x000000d004057890 */ /* 0x000fe2000fffe0ff */
[----:B------:R-:W-:-:S03]  /*4e80*/  SHF.L.U32 R3, R29, 0x1f, RZ ;  /* 0x0000001f1d037819 */ /* 0x000fc600000006ff */
[----:B------:R-:W-:-:S09]  /*4e90*/  ULEA UR4, UR6, UR5, 0x3 ;  /* 0x0000000506047291 */ /* 0x000fd2000f8e18ff */
[----:B------:R-:W1:Y:S02]  /*4ea0*/  SYNCS.PHASECHK.TRANS64.TRYWAIT P0, [UR4], R3 ;  /* 0x00000003ff0075a7 */ /* 0x000e640008001104 */
[----:B-1----:R-:W-:Y:S05]  /*4eb0*/  @!P0 BRA `(.L_x_85) ;  /* 0x0000004800908947 */ /* 0x002fea0003800000 */
.L_x_169:
[----:B------:R-:W-:-:S04]  /*4ec0*/  UIADD3 UR6, UPT, UPT, UR6, 0x1, URZ ;  /* 0x0000000106067890 */ /* 0x000fc8000fffe0ff */
[----:B------:R-:W-:-:S04]  /*4ed0*/  UISETP.NE.AND UP0, UPT, UR6, 0x2, UPT ;  /* 0x000000020600788c */ /* 0x000fc8000bf05270 */
[----:B------:R-:W-:Y:S02]  /*4ee0*/  USEL UR4, URZ, 0x1, UP0 ;  /* 0x00000001ff047887 */ /* 0x000fe40008000000 */
[----:B------:R-:W-:-:S04]  /*4ef0*/  USEL UR6, UR6, URZ, UP0 ;  /* 0x000000ff06067287 */ /* 0x000fc80008000000 */
[----:B------:R-:W-:Y:S01]  /*4f00*/  ULEA UR6, UR6, UR5, 0x3 ;  /* 0x0000000506067291 */ /* 0x000fe2000f8e18ff */
[----:B-1----:R-:W-:-:S04]  /*4f10*/  LOP3.LUT R3, R29, UR4, RZ, 0x3c, !PT ;  /* 0x000000041d037c12 */ /* 0x002fc8000f8e3cff */
[----:B------:R-:W-:Y:S01]  /*4f20*/  SHF.L.U32 R3, R3, 0x1f, RZ ;  /* 0x0000001f03037819 */ /* 0x000fe200000006ff */
[----:B------:R-:W-:-:S07]  /*4f30*/  IMAD.U32 R0, RZ, RZ, UR6 ;  /* 0x00000006ff007e24 */ /* 0x000fce000f8e00ff */
.L_x_86:
[----:B-1----:R1:W2:Y:S02]  /*4f40*/  SYNCS.PHASECHK.TRANS64.TRYWAIT P0, [R0+URZ], R3 ;  /* 0x00000003000075a7 */ /* 0x0022a400080011ff */
[----:B--2---:R-:W-:Y:S05]  /*4f50*/  @!P0 NANOSLEEP.SYNCS 0x989680 ;  /* 0x009896800000895d */ /* 0x004fea0003900000 */
[----:B------:R-:W2:Y:S02]  /*4f60*/  @!P0 SYNCS.PHASECHK.TRANS64 P0, [R0+URZ], R3 ;  /* 0x00000003000085a7 */ /* 0x000ea400080010ff */
[----:B--2---:R-:W-:Y:S05]  /*4f70*/  @P0 EXIT ;  /* 0x000000000000094d */ /* 0x004fea0003800000 */
[----:B------:R-:W-:Y:S05]  /*4f80*/  BRA `(.L_x_86) ;  /* 0xfffffffc00ec7947 */ /* 0x000fea000383ffff */
.L_x_76:
[----:B------:R-:W-:-:S06]  /*4f90*/  UISETP.GE.AND UP1, UPT, UR8, 0x4, UPT ;  /* 0x000000040800788c */ /* 0x000fcc000bf26270 */
[----:B------:R-:W-:-:S13]  /*4fa0*/  PLOP3.LUT P0, PT, PT, PT, UP1, 0x80, 0x8 ;  /* 0x000000000008781c */ /* 0x000fda0003f0f018 */
[----:B------:R-:W-:Y:S05]  /*4fb0*/  @!P0 EXIT ;  /* 0x000000000000894d */ /* 0x000fea0003800000 */
[----:B------:R-:W-:Y:S01]  /*4fc0*/  BAR.SYNC.DEFER_BLOCKING 0x6, 0xa0 ;  /* 0x0182800000007b1d */ /* 0x000fe20000010000 */
[C---:B------:R-:W-:Y:S01]  /*4fd0*/  IMAD.SHL.U32 R5, R241.reuse, 0x10, RZ ;  /* 0x00000010f1057824 */ /* 0x040fe200078e00ff */
[----:B------:R-:W-:Y:S01]  /*4fe0*/  SHF.R.U32.HI R7, RZ, 0x1, R241 ;  /* 0x00000001ff077819 */ /* 0x000fe200000116f1 */
[C---:B------:R-:W-:Y:S01]  /*4ff0*/  IMAD.SHL.U32 R0, R241.reuse, 0x8, RZ ;  /* 0x00000008f1007824 */ /* 0x040fe200078e00ff */
[----:B------:R-:W-:Y:S01]  /*5000*/  CS2R R238, SRZ ;  /* 0x0000000000ee7805 */ /* 0x000fe2000001ff00 */
[----:B------:R-:W-:Y:S01]  /*5010*/  IMAD.SHL.U32 R234, R241, 0x2, RZ ;  /* 0x00000002f1ea7824 */ /* 0x000fe200078e00ff */
[----:B------:R-:W-:Y:S02]  /*5020*/  UMOV UR44, 0x400 ;  /* 0x00000400002c7882 */ /* 0x000fe40000000000 */
[----:B------:R-:W1:Y:S01]  /*5030*/  LDC R233, c[0x0][0x370] ;  /* 0x0000dc00ffe97b82 */ /* 0x000e620000000800 */
[----:B------:R-:W-:Y:S01]  /*5040*/  ULEA UR44, UR37, UR44, 0x18 ;  /* 0x0000002c252c7291 */ /* 0x000fe2000f8ec0ff */
[----:B------:R-:W-:Y:S01]  /*5050*/  LOP3.LUT R2, R5, 0x40, RZ, 0xc0, !PT ;  /* 0x0000004005027812 */ /* 0x000fe200078ec0ff */
[----:B------:R-:W-:Y:S01]  /*5060*/  IMAD.MOV.U32 R240, RZ, RZ, 0x1 ;  /* 0x00000001fff07424 */ /* 0x000fe200078e00ff */
[----:B------:R-:W-:Y:S01]  /*5070*/  LOP3.LUT R0, R0, 0x300, RZ, 0xc0, !PT ;  /* 0x0000030000007812 */ /* 0x000fe200078ec0ff */
[----:B------:R-:W-:Y:S01]  /*5080*/  IMAD.MOV.U32 R112, RZ, RZ, RZ ;  /* 0x000000ffff707224 */ /* 0x000fe200078e00ff */
[----:B------:R-:W-:Y:S01]  /*5090*/  LOP3.LUT R7, R2, 0x8, R7, 0xf8, !PT ;  /* 0x0000000802077812 */ /* 0x000fe200078ef807 */
[----:B------:R-:W-:Y:S01]  /*50a0*/  IMAD.U32 R2, R241, 0x10000, RZ ;  /* 0x00010000f1027824 */ /* 0x000fe200078e00ff */
[----:B------:R-:W2:Y:S01]  /*50b0*/  LDC R110, c[0x0][0xb0c] ;  /* 0x0002c300ff6e7b82 */ /* 0x000ea20000000800 */
[--C-:B------:R-:W-:Y:S01]  /*50c0*/  LOP3.LUT R0, R0, 0x30, R5.reuse, 0xf8, !PT ;  /* 0x0000003000007812 */ /* 0x100fe200078ef805 */
[----:B------:R-:W-:Y:S01]  /*50d0*/  IMAD.MOV.U32 R243, RZ, RZ, RZ ;  /* 0x000000fffff37224 */ /* 0x000fe200078e00ff */
[----:B------:R-:W-:Y:S01]  /*50e0*/  LOP3.LUT R234, R7, 0x8, R234, 0x78, !PT ;  /* 0x0000000807ea7812 */ /* 0x000fe200078e78ea */
[----:B------:R-:W-:Y:S01]  /*50f0*/  IMAD.MOV.U32 R237, RZ, RZ, RZ ;  /* 0x000000ffffed7224 */ /* 0x000fe200078e00ff */
[----:B------:R-:W-:Y:S01]  /*5100*/  LOP3.LUT R2, R2, 0x600000, RZ, 0xc0, !PT ;  /* 0x0060000002027812 */ /* 0x000fe200078ec0ff */
[----:B------:R-:W4:Y:S01]  /*5110*/  LDCU.64 UR60, c[0x0][0x348] ;  /* 0x00006900ff3c77ac */ /* 0x000f220008000a00 */
[----:B------:R-:W-:Y:S01]  /*5120*/  LOP3.LUT R5, R0, 0x80, R5, 0xf8, !PT ;  /* 0x0000008000057812 */ /* 0x000fe200078ef805 */
[----:B------:R-:W1:Y:S01]  /*5130*/  LDC R231, c[0x0][0xb20] ;  /* 0x0002c800ffe77b82 */ /* 0x000e620000000800 */
[----:B------:R-:W3:Y:S01]  /*5140*/  LDS R3, [UR44+0x1a0] ;  /* 0x0001a02cff037984 */ /* 0x000ee20008000800 */
[----:B------:R-:W-:Y:S01]  /*5150*/  LOP3.LUT R241, R241, 0x60, RZ, 0xc0, !PT ;  /* 0x00000060f1f17812 */ /* 0x000fe200078ec0ff */
[----:B------:R-:W1:Y:S01]  /*5160*/  LDCU.64 UR38, c[0x0][0x888] ;  /* 0x00011100ff2677ac */ /* 0x000e620008000a00 */
[----:B------:R-:W-:Y:S01]  /*5170*/  LOP3.LUT R234, R5, R234, RZ, 0xfc, !PT ;  /* 0x000000ea05ea7212 */ /* 0x000fe200078efcff */
[----:B------:R-:W-:-:S03]  /*5180*/  UIADD3 UR57, UPT, UPT, UR44, 0x200, URZ ;  /* 0x000002002c397890 */ /* 0x000fc6000fffe0ff */
[----:B------:R-:W1:Y:S01]  /*5190*/  LDC R109, c[0x0][0xb30] ;  /* 0x0002cc00ff6d7b82 */ /* 0x000e620000000800 */
[----:B------:R-:W-:Y:S01]  /*51a0*/  UMOV UR56, URZ ;  /* 0x000000ff00387c82 */ /* 0x000fe20008000000 */
[----:B------:R-:W-:-:S06]  /*51b0*/  UMOV UR45, URZ ;  /* 0x000000ff002d7c82 */ /* 0x000fcc0008000000 */
[----:B------:R-:W1:Y:S08]  /*51c0*/  LDC.64 R216, c[0x0][0xb10] ;  /* 0x0002c400ffd87b82 */ /* 0x000e700000000a00 */
[----:B------:R-:W1:Y:S08]  /*51d0*/  LDC.64 R106, c[0x0][0xb18] ;  /* 0x0002c600ff6a7b82 */ /* 0x000e700000000a00 */
[----:B------:R-:W1:Y:S08]  /*51e0*/  LDC.64 R212, c[0x0][0x888] ;  /* 0x00022200ffd47b82 */ /* 0x000e700000000a00 */
[----:B------:R-:W1:Y:S01]  /*51f0*/  LDC.64 R104, c[0x0][0xb28] ;  /* 0x0002ca00ff687b82 */ /* 0x000e620000000a00 */
[----:B---3--:R-:W-:-:S07]  /*5200*/  IMAD.IADD R2, R3, 0x1, R2 ;  /* 0x0000000103027824 */ /* 0x008fce00078e0202 */
[----:B------:R-:W3:Y:S08]  /*5210*/  LDC.64 R214, c[0x0][0x890] ;  /* 0x00022400ffd67b82 */ /* 0x000ef00000000a00 */
[----:B------:R-:W1:Y:S08]  /*5220*/  LDC.64 R210, c[0x0][0x8b0] ;  /* 0x00022c00ffd27b82 */ /* 0x000e700000000a00 */
[----:B------:R-:W1:Y:S08]  /*5230*/  LDC.64 R208, c[0x0][0x8a8] ;  /* 0x00022a00ffd07b82 */ /* 0x000e700000000a00 */
[----:B--2-4-:R-:W1:Y:S02]  /*5240*/  LDC R232, c[0x0][0x374] ;  /* 0x0000dd00ffe87b82 */ /* 0x014e640000000800 */
.L_x_116:
[C---:B------:R-:W-:Y:S02]  /*5250*/  LEA R0, R243.reuse, UR44, 0x3 ;  /* 0x0000002cf3007c11 */ /* 0x040fe4000f8e18ff */
[----:B------:R-:W-:Y:S02]  /*5260*/  SHF.L.U32 R3, R238, 0x1f, RZ ;  /* 0x0000001fee037819 */ /* 0x000fe400000006ff */
[----:B------:R-:W-:Y:S02]  /*5270*/  LEA R16, R243, UR44, 0x4 ;  /* 0x0000002cf3107c11 */ /* 0x000fe4000f8e20ff */
[----:B--2---:R-:W2:Y:S02]  /*5280*/  SYNCS.PHASECHK.TRANS64.TRYWAIT P0, [R0+URZ+0xf0], R3 ;  /* 0x0000f003000075a7 */ /* 0x004ea400080011ff */
[----:B--2---:R-:W-:Y:S05]  /*5290*/  @!P0 BRA `(.L_x_87) ;  /* 0x0000004400b08947 */ /* 0x004fea0003800000 */
.L_x_170:
[----:B------:R-:W4:Y:S01]  /*52a0*/  LDC.64 R14, c[0x0][0xb10] ;  /* 0x0002c400ff0e7b82 */ /* 0x000f220000000a00 */
[----:B------:R-:W3:Y:S01]  /*52b0*/  LDS.128 R16, [R16+0x180] ;  /* 0x0001800010107984 */ /* 0x000ee20000000c00 */
[----:B-1----:R-:W-:Y:S01]  /*52c0*/  ISETP.NE.AND P1, PT, R109, 0x1, PT ;  /* 0x000000016d00780c */ /* 0x002fe20003f25270 */
[----:B--2---:R-:W-:Y:S01]  /*52d0*/  VIADD R0, R0, 0x100 ;  /* 0x0000010000007836 */ /* 0x004fe20000000000 */
[----:B------:R-:W-:Y:S04]  /*52e0*/  ISETP.GE.AND P0, PT, R108, 0x1, PT ;  /* 0x000000016c00780c */ /* 0x000fe80003f06270 */
[----:B------:R-:W1:Y:S01]  /*52f0*/  LDC.64 R12, c[0x0][0xb18] ;  /* 0x0002c600ff0c7b82 */ /* 0x000e620000000a00 */
[----:B------:R-:W-:Y:S01]  /*5300*/  PRMT R0, RZ, 0x654, R0 ;  /* 0x00000654ff007816 */ /* 0x000fe20000000000 */
[----:B------:R-:W-:Y:S01]  /*5310*/  @!PT LDS RZ, [RZ] ;  /* 0x00000000fffff984 */ /* 0x000fe20000000800 */
[----:B------:R-:W-:Y:S01]  /*5320*/  @!PT LDS RZ, [RZ] ;  /* 0x00000000fffff984 */ /* 0x000fe20000000800 */
[----:B------:R-:W-:Y:S01]  /*5330*/  @!PT LDS RZ, [RZ] ;  /* 0x00000000fffff984 */ /* 0x000fe20000000800 */
[----:B------:R-:W-:Y:S01]  /*5340*/  @!PT LDS RZ, [RZ] ;  /* 0x00000000fffff984 */ /* 0x000fe20000000800 */
[----:B------:R2:W-:Y:S06]  /*5350*/  MEMBAR.ALL.CTA ;  /* 0x0000000000007992 */ /* 0x0005ec0000008000 */
[----:B--2---:R-:W2:Y:S01]  /*5360*/  FENCE.VIEW.ASYNC.S ;  /* 0x00000000000073c6 */ /* 0x004ea20000000000 */
[----:B------:R-:W1:Y:S08]  /*5370*/  @!P1 LDC R11, c[0x0][0xb20] ;  /* 0x0002c800ff0b9b82 */ /* 0x000e700000000800 */
[----:B------:R-:W1:Y:S01]  /*5380*/  @!P1 LDC R10, c[0x0][0xb0c] ;  /* 0x0002c300ff0a9b82 */ /* 0x000e620000000800 */
[----:B--2---:R2:W-:Y:S01]  /*5390*/  SYNCS.ARRIVE.TRANS64.RED.A1T0 RZ, [R0+URZ], RZ ;  /* 0x000000ff00ff79a7 */ /* 0x0045e200081004ff */
[----:B---3--:R-:W-:Y:S04]  /*53a0*/  LOP3.LUT P4, RZ, R18, 0x1, RZ, 0xc0, !PT ;  /* 0x0000000112ff7812 */ /* 0x008fe8000788c0ff */
[----:B------:R-:W-:Y:S09]  /*53b0*/  P2R R242, PR, RZ, 0x10 ;  /* 0x00000010fff27803 */ /* 0x000ff20000000000 */
[----:B------:R-:W-:Y:S02]  /*53c0*/  @P4 MOV R113, R16 ;  /* 0x0000001000714202 */ /* 0x000fe40000000f00 */
[----:B------:R-:W-:Y:S01]  /*53d0*/  @P4 LOP3.LUT R111, R17, 0xffff, RZ, 0xc0, !PT ;  /* 0x0000ffff116f4812 */ /* 0x000fe200078ec0ff */
[----:B--2-4-:R-:W-:Y:S06]  /*53e0*/  @!P0 BRA `(.L_x_88) ;  /* 0x0000000000a48947 */ /* 0x014fec0003800000 */
[----:B------:R-:W-:Y:S01]  /*53f0*/  IMAD.HI.U32 R22, R232, R107, RZ ;  /* 0x0000006be8167227 */ /* 0x000fe200078e00ff */
[----:B------:R-:W-:Y:S02]  /*5400*/  ISETP.NE.AND P0, PT, R106, 0x1, PT ;  /* 0x000000016a00780c */ /* 0x000fe40003f05270 */
[----:B------:R-:W-:Y:S01]  /*5410*/  ISETP.NE.AND P2, PT, R108, 0x1, PT ;  /* 0x000000016c00780c */ /* 0x000fe20003f45270 */
[-C--:B------:R-:W-:Y:S01]  /*5420*/  IMAD.HI.U32 R20, R233, R216.reuse, RZ ;  /* 0x000000d8e9147227 */ /* 0x080fe200078e00ff */
[----:B------:R-:W-:Y:S02]  /*5430*/  SHF.R.U32.HI R21, RZ, R231, R22 ;  /* 0x000000e7ff157219 */ /* 0x000fe40000011616 */
[----:B------:R-:W-:Y:S01]  /*5440*/  ISETP.NE.AND P3, PT, R110, 0x1, PT ;  /* 0x000000016e00780c */ /* 0x000fe20003f65270 */
[----:B------:R-:W-:Y:S01]  /*5450*/  IMAD.HI.U32 R26, R111, R107, RZ ;  /* 0x0000006b6f1a7227 */ /* 0x000fe200078e00ff */
[----:B------:R-:W-:Y:S02]  /*5460*/  SHF.R.U32.HI R20, RZ, R217, R20 ;  /* 0x000000d9ff147219 */ /* 0x000fe40000011614 */
[----:B------:R-:W-:Y:S01]  /*5470*/  SEL R3, R232, R21, !P0 ;  /* 0x00000015e8037207 */ /* 0x000fe20004000000 */
[----:B------:R-:W-:Y:S01]  /*5480*/  IMAD.HI.U32 R24, R113, R216, RZ ;  /* 0x000000d871187227 */ /* 0x000fe200078e00ff */
[----:B------:R-:W-:Y:S03]  /*5490*/  SEL R7, R233, R20, !P3 ;  /* 0x00000014e9077207 */ /* 0x000fe60005800000 */
[-C--:B------:R-:W-:Y:S01]  /*54a0*/  IMAD.HI.U32 R20, R3, R104.reuse, RZ ;  /* 0x0000006803147227 */ /* 0x080fe200078e00ff */
[----:B------:R-:W-:Y:S03]  /*54b0*/  SHF.R.U32.HI R24, RZ, R217, R24 ;  /* 0x000000d9ff187219 */ /* 0x000fe60000011618 */
[----:B------:R-:W-:Y:S01]  /*54c0*/  IMAD.HI.U32 R22, R7, R104, RZ ;  /* 0x0000006807167227 */ /* 0x000fe200078e00ff */
[----:B------:R-:W-:Y:S02]  /*54d0*/  @P2 SHF.R.U32.HI R3, RZ, R105, R20 ;  /* 0x00000069ff032219 */ /* 0x000fe40000011614 */
[----:B------:R-:W-:Y:S02]  /*54e0*/  SHF.R.U32.HI R20, RZ, R231, R26 ;  /* 0x000000e7ff147219 */ /* 0x000fe4000001161a */
[----:B------:R-:W-:Y:S01]  /*54f0*/  @P2 SHF.R.U32.HI R7, RZ, R105, R22 ;  /* 0x00000069ff072219 */ /* 0x000fe20000011616 */
[C---:B------:R-:W-:Y:S01]  /*5500*/  IMAD R4, R108.reuse, R3, RZ ;  /* 0x000000036c047224 */ /* 0x040fe200078e02ff */
[----:B------:R-:W-:Y:S02]  /*5510*/  SEL R5, R111, R20, !P0 ;  /* 0x000000146f057207 */ /* 0x000fe40004000000 */
[----:B------:R-:W-:Y:S01]  /*5520*/  SEL R3, R113, R24, !P3 ;  /* 0x0000001871037207 */ /* 0x000fe20005800000 */
[----:B------:R-:W-:Y:S01]  /*5530*/  IMAD R6, R108, R7, RZ ;  /* 0x000000076c067224 */ /* 0x000fe200078e02ff */
[C---:B------:R-:W-:Y:S01]  /*5540*/  ISETP.GE.AND P0, PT, R5.reuse, R4, PT ;  /* 0x000000040500720c */ /* 0x040fe20003f06270 */
[----:B------:R-:W-:Y:S03]  /*5550*/  IMAD.HI.U32 R8, R5, R104, RZ ;  /* 0x0000006805087227 */ /* 0x000fe600078e00ff */
[----:B------:R-:W-:Y:S01]  /*5560*/  ISETP.GE.OR P0, PT, R3, R6, P0 ;  /* 0x000000060300720c */ /* 0x000fe20000706670 */
[----:B------:R-:W-:Y:S01]  /*5570*/  IMAD.MOV R6, RZ, RZ, -R3 ;  /* 0x000000ffff067224 */ /* 0x000fe200078e0a03 */
[-C--:B------:R-:W-:Y:S03]  /*5580*/  SHF.R.U32.HI R8, RZ, R105.reuse, R8 ;  /* 0x00000069ff087219 */ /* 0x080fe60000011608 */
[----:B------:R-:W-:Y:S01]  /*5590*/  IMAD R113, R110, R6, R113 ;  /* 0x000000066e717224 */ /* 0x000fe200078e0271 */
[----:B------:R-:W-:Y:S05]  /*55a0*/  SEL R9, R5, R8, !P2 ;  /* 0x0000000805097207 */ /* 0x000fea0005000000 */
[----:B------:R-:W-:Y:S02]  /*55b0*/  IMAD.MOV R8, RZ, RZ, -R9 ;  /* 0x000000ffff087224 */ /* 0x000fe400078e0a09 */
[C---:B------:R-:W-:Y:S04]  /*55c0*/  @!P0 IMAD.HI.U32 R4, R3.reuse, R104, RZ ;  /* 0x0000006803048227 */ /* 0x040fe800078e00ff */
[----:B------:R-:W-:Y:S01]  /*55d0*/  IMAD R8, R108, R8, R5 ;  /* 0x000000086c087224 */ /* 0x000fe200078e0205 */
[----:B------:R-:W-:Y:S04]  /*55e0*/  @!P0 SHF.R.U32.HI R4, RZ, R105, R4 ;  /* 0x00000069ff048219 */ /* 0x000fe80000011604 */
[----:B------:R-:W-:Y:S02]  /*55f0*/  @!P0 SEL R0, R3, R4, !P2 ;  /* 0x0000000403008207 */ /* 0x000fe40005000000 */
[----:B------:R-:W-:Y:S02]  /*5600*/  IADD3 R4, PT, PT, -R5, RZ, RZ ;  /* 0x000000ff05047210 */ /* 0x000fe40007ffe1ff */
[----:B------:R-:W-:Y:S01]  /*5610*/  @!P0 IADD3 R9, PT, PT, R9, -R0, RZ ;  /* 0x8000000009098210 */ /* 0x000fe20007ffe0ff */
[----:B------:R-:W-:Y:S02]  /*5620*/  @!P0 IMAD R0, R7, R8, R0 ;  /* 0x0000000807008224 */ /* 0x000fe400078e0200 */
[----:B------:R-:W-:Y:S02]  /*5630*/  IMAD R111, R106, R4, R111 ;  /* 0x000000046a6f7224 */ /* 0x000fe400078e026f */
[----:B------:R-:W-:Y:S02]  /*5640*/  @!P0 IMAD R5, R9, R108, R3 ;  /* 0x0000006c09058224 */ /* 0x000fe400078e0203 */
[----:B------:R-:W-:Y:S04]  /*5650*/  @!P0 IMAD.MOV.U32 R3, RZ, RZ, R0 ;  /* 0x000000ffff038224 */ /* 0x000fe800078e0000 */
[----:B------:R-:W-:Y:S02]  /*5660*/  IMAD R113, R3, R110, R113 ;  /* 0x0000006e03717224 */ /* 0x000fe400078e0271 */
[----:B------:R-:W-:Y:S07]  /*5670*/  IMAD R111, R5, R106, R111 ;  /* 0x0000006a056f7224 */ /* 0x000fee00078e026f */
.L_x_88:
[----:B-1----:R-:W-:Y:S01]  /*5680*/  @!P1 IMAD.HI.U32 R4, R111, R13, RZ ;  /* 0x0000000d6f049227 */ /* 0x002fe200078e00ff */
[----:B------:R-:W-:Y:S01]  /*5690*/  @!P1 ISETP.NE.AND P0, PT, R12, 0x1, PT ;  /* 0x000000010c00980c */ /* 0x000fe20003f05270 */
[----:B------:R-:W-:Y:S01]  /*56a0*/  ULOP3.LUT UP0, URZ, UR57, 0x90, URZ, 0xc0, !UPT ;  /* 0x0000009039ff7892 */ /* 0x000fe2000f80c0ff */
[----:B------:R-:W-:Y:S01]  /*56b0*/  @!P1 ISETP.NE.AND P2, PT, R10, 0x1, PT ;  /* 0x000000010a00980c */ /* 0x000fe20003f45270 */
[----:B------:R-:W-:Y:S01]  /*56c0*/  @!P1 IMAD.HI.U32 R0, R113, R14, RZ ;  /* 0x0000000e71009227 */ /* 0x000fe200078e00ff */
[----:B------:R-:W-:Y:S02]  /*56d0*/  @!P1 SHF.R.U32.HI R4, RZ, R11, R4 ;  /* 0x0000000bff049219 */ /* 0x000fe40000011604 */
[----:B------:R-:W-:Y:S01]  /*56e0*/  @P4 SHF.R.U32.HI R236, RZ, 0x10, R17 ;  /* 0x00000010ffec4819 */ /* 0x000fe20000011611 */
[----:B------:R-:W-:Y:S01]  /*56f0*/  VIADD R243, R243, 0x1 ;  /* 0x00000001f3f37836 */ /* 0x000fe20000000000 */
[----:B------:R-:W-:Y:S02]  /*5700*/  @!P1 SHF.R.U32.HI R0, RZ, R15, R0 ;  /* 0x0000000fff009219 */ /* 0x000fe40000011600 */
[----:B------:R-:W-:Y:S02]  /*5710*/  @!P1 SEL R3, R111, R4, !P0 ;  /* 0x000000046f039207 */ /* 0x000fe40004000000 */
[----:B------:R-:W-:Y:S05]  /*5720*/  @!P1 SEL R4, R113, R0, !P2 ;  /* 0x0000000071049207 */ /* 0x000fea0005000000 */
[----:B------:R-:W-:Y:S02]  /*5730*/  @!P1 IMAD.IADD R0, R3, 0x1, -R4 ;  /* 0x0000000103009824 */ /* 0x000fe400078e0a04 */
[----:B------:R-:W-:Y:S02]  /*5740*/  @!P1 IMAD.IADD R3, R4, 0x1, -R3 ;  /* 0x0000000104039824 */ /* 0x000fe400078e0a03 */
[----:B------:R-:W-:Y:S02]  /*5750*/  @!P1 IMAD R113, R0, R10, R113 ;  /* 0x0000000a00719224 */ /* 0x000fe400078e0271 */
[----:B------:R-:W-:Y:S01]  /*5760*/  @!P1 IMAD R111, R3, R12, R111 ;  /* 0x0000000c036f9224 */ /* 0x000fe200078e026f */
[----:B------:R-:W-:Y:S06]  /*5770*/  BRA.U !UP0, `(.L_x_89) ;  /* 0x00000001087c7547 */ /* 0x000fec000b800000 */
[----:B------:R-:W1:Y:S01]  /*5780*/  LDCU.64 UR8, c[0x4][0x80] ;  /* 0x01001000ff0877ac */ /* 0x000e620008000a00 */
[----:B------:R-:W-:Y:S01]  /*5790*/  MOV R16, 0x0 ;  /* 0x0000000000107802 */ /* 0x000fe20000000f00 */
[----:B------:R-:W-:Y:S02]  /*57a0*/  HFMA2 R12, -RZ, RZ, 0, 5.9604644775390625e-08 ;  /* 0x00000001ff0c7431 */ /* 0x000fe400000001ff */
[----:B------:R-:W-:Y:S01]  /*57b0*/  IMAD.MOV.U32 R8, RZ, RZ, 0x70 ;  /* 0x00000070ff087424 */ /* 0x000fe200078e00ff */
[----:B------:R2:W3:Y:S01]  /*57c0*/  LDC.64 R14, c[0x4][R16] ;  /* 0x01000000100e7b82 */ /* 0x0004e20000000a00 */
[----:B------:R-:W4:Y:S01]  /*57d0*/  LDCU.64 UR6, c[0x4][0x88] ;  /* 0x01001100ff0677ac */ /* 0x000f220008000a00 */
[----:B------:R-:W-:Y:S01]  /*57e0*/  IMAD.MOV.U32 R13, RZ, RZ, RZ ;  /* 0x000000ffff0d7224 */ /* 0x000fe200078e00ff */
[----:B------:R-:W2:Y:S01]  /*57f0*/  LDCU.64 UR4, c[0x4][0x8] ;  /* 0x01000100ff0477ac */ /* 0x000ea20008000a00 */
[----:B-1----:R-:W-:Y:S01]  /*5800*/  MOV R5, UR9 ;  /* 0x0000000900057c02 */ /* 0x002fe20008000f00 */
[----:B------:R-:W-:Y:S01]  /*5810*/  IMAD.U32 R4, RZ, RZ, UR8 ;  /* 0x00000008ff047e24 */ /* 0x000fe2000f8e00ff */
[----:B----4-:R-:W-:Y:S01]  /*5820*/  MOV R7, UR7 ;  /* 0x0000000700077c02 */ /* 0x010fe20008000f00 */
[----:B------:R-:W-:Y:S01]  /*5830*/  IMAD.U32 R6, RZ, RZ, UR6 ;  /* 0x00000006ff067e24 */ /* 0x000fe2000f8e00ff */
[----:B--2---:R-:W-:Y:S01]  /*5840*/  MOV R11, UR5 ;  /* 0x00000005000b7c02 */ /* 0x004fe20008000f00 */
[----:B------:R-:W-:Y:S02]  /*5850*/  IMAD.U32 R10, RZ, RZ, UR4 ;  /* 0x00000004ff0a7e24 */ /* 0x000fe4000f8e00ff */
[----:B------:R-:W-:Y:S07]  /*5860*/  LEPC R20, `(.L_x_90) ;  /* 0x000000001014794e */ /* 0x000fee0000000000 */
[----:B---3-5:R-:W-:Y:S05]  /*5870*/  CALL.ABS.NOINC R14 ;  /* 0x000000000e007343 */ /* 0x028fea0003c00000 */
.L_x_90:
[----:B------:R-:W1:Y:S01]  /*5880*/  LDCU.64 UR8, c[0x4][0x80] ;  /* 0x01001000ff0877ac */ /* 0x000e620008000a00 */
[----:B------:R-:W2:Y:S01]  /*5890*/  LDC.64 R16, c[0x4][R16] ;  /* 0x0100000010107b82 */ /* 0x000ea20000000a00 */
[----:B------:R-:W-:Y:S02]  /*58a0*/  HFMA2 R12, -RZ, RZ, 0, 5.9604644775390625e-08 ;  /* 0x00000001ff0c7431 */ /* 0x000fe400000001ff */
[----:B------:R-:W-:Y:S02]  /*58b0*/  IMAD.MOV.U32 R8, RZ, RZ, 0x70 ;  /* 0x00000070ff087424 */ /* 0x000fe400078e00ff */
[----:B------:R-:W-:Y:S01]  /*58c0*/  IMAD.MOV.U32 R13, RZ, RZ, RZ ;  /* 0x000000ffff0d7224 */ /* 0x000fe200078e00ff */
[----:B------:R-:W3:Y:S01]  /*58d0*/  LDCU.64 UR6, c[0x4][0x88] ;  /* 0x01001100ff0677ac */ /* 0x000ee20008000a00 */
[----:B------:R-:W4:Y:S01]  /*58e0*/  LDCU.64 UR4, c[0x4][0x8] ;  /* 0x01000100ff0477ac */ /* 0x000f220008000a00 */
[----:B-1----:R-:W-:Y:S02]  /*58f0*/  MOV R4, UR8 ;  /* 0x0000000800047c02 */ /* 0x002fe40008000f00 */
[----:B------:R-:W-:Y:S02]  /*5900*/  MOV R5, UR9 ;  /* 0x0000000900057c02 */ /* 0x000fe40008000f00 */
[----:B---3--:R-:W-:Y:S01]  /*5910*/  MOV R7, UR7 ;  /* 0x0000000700077c02 */ /* 0x008fe20008000f00 */
[----:B------:R-:W-:Y:S01]  /*5920*/  IMAD.U32 R6, RZ, RZ, UR6 ;  /* 0x00000006ff067e24 */ /* 0x000fe2000f8e00ff */
[----:B----4-:R-:W-:Y:S01]  /*5930*/  MOV R11, UR5 ;  /* 0x00000005000b7c02 */ /* 0x010fe20008000f00 */
[----:B------:R-:W-:Y:S02]  /*5940*/  IMAD.U32 R10, RZ, RZ, UR4 ;  /* 0x00000004ff0a7e24 */ /* 0x000fe4000f8e00ff */
[----:B------:R-:W-:Y:S07]  /*5950*/  LEPC R20, `(.L_x_89) ;  /* 0x000000001014794e */ /* 0x000fee0000000000 */
[----:B--2---:R-:W-:Y:S05]  /*5960*/  CALL.ABS.NOINC R16 ;  /* 0x0000000010007343 */ /* 0x004fea0003c00000 */
.L_x_89:
[----:B------:R-:W-:Y:S01]  /*5970*/  ISETP.NE.U32.AND P2, PT, R214, RZ, PT ;  /* 0x000000ffd600720c */ /* 0x000fe20003f45070 */
[----:B------:R-:W-:Y:S01]  /*5980*/  UISETP.NE.AND UP1, UPT, UR58, URZ, UPT ;  /* 0x000000ff3a00728c */ /* 0x000fe2000bf25270 */
[----:B------:R-:W-:Y:S02]  /*5990*/  ISETP.NE.U32.AND P4, PT, R210, RZ, PT ;  /* 0x000000ffd200720c */ /* 0x000fe40003f85070 */
[----:B------:R-:W-:Y:S02]  /*59a0*/  ISETP.NE.AND.EX P2, PT, R215, RZ, PT, P2 ;  /* 0x000000ffd700720c */ /* 0x000fe40003f45320 */
[----:B------:R-:W-:Y:S02]  /*59b0*/  PLOP3.LUT P1, PT, PT, PT, PT, 0x8, 0x80 ;  /* 0x000000000080781c */ /* 0x000fe40003f2e170 */
[----:B------:R-:W-:Y:S02]  /*59c0*/  PLOP3.LUT P0, PT, PT, PT, UP1, 0x80, 0x8 ;  /* 0x000000000008781c */ /* 0x000fe40003f0f018 */
[----:B------:R-:W-:Y:S02]  /*59d0*/  ISETP.NE.AND.EX P4, PT, R211, RZ, PT, P4 ;  /* 0x000000ffd300720c */ /* 0x000fe40003f85340 */
[----:B------:R-:W1:Y:S09]  /*59e0*/  @UP1 LDCU.64 UR4, c[0x0][0x888] ;  /* 0x00011100ff0417ac */ /* 0x000e720008000a00 */
[----:B------:R-:W-:Y:S01]  /*59f0*/  @P0 PLOP3.LUT P1, PT, P2, PT, PT, 0x80, 0x8 ;  /* 0x000000000008081c */ /* 0x000fe2000172f070 */
[----:B-1----:R-:W-:Y:S04]  /*5a00*/  @UP1 UISETP.NE.U32.AND UP0, UPT, UR4, URZ, UPT ;  /* 0x000000ff0400128c */ /* 0x002fe8000bf05070 */
[----:B------:R-:W-:Y:S04]  /*5a10*/  @UP1 UISETP.NE.AND.EX UP0, UPT, UR5, URZ, UPT, UP0 ;  /* 0x000000ff0500128c */ /* 0x000fe8000bf05300 */
[----:B------:R-:W-:Y:S01]  /*5a20*/  @UP1 USEL UR4, URZ, 0xffffffff, UP0 ;  /* 0xffffffffff041887 */ /* 0x000fe20008000000 */
[----:B------:R-:W-:Y:S11]  /*5a30*/  @!P2 BRA `(.L_x_91) ;  /* 0x00000000002ca947 */ /* 0x000ff60003800000 */
[----:B------:R-:W-:Y:S01]  /*5a40*/  ISETP.NE.U32.AND P3, PT, R212, RZ, PT ;  /* 0x000000ffd400720c */ /* 0x000fe20003f65070 */
[----:B------:R-:W-:Y:S03]  /*5a50*/  IMAD.MOV.U32 R230, RZ, RZ, 0x1 ;  /* 0x00000001ffe67424 */ /* 0x000fe600078e00ff */
[----:B------:R-:W-:Y:S11]  /*5a60*/  ISETP.NE.AND.EX P3, PT, R213, RZ, PT, P3 ;  /* 0x000000ffd500720c */ /* 0x000ff60003f65330 */
[----:B------:R-:W-:Y:S02]  /*5a70*/  @!UPT UIADD3 URZ, UPT, UPT, URZ, URZ, URZ ;  /* 0x000000fffffff290 */ /* 0x000fe4000fffe0ff */
[----:B------:R-:W1:Y:S01]  /*5a80*/  @P3 LDC.64 R4, c[0x0][0x888] ;  /* 0x00022200ff043b82 */ /* 0x000e620000000a00 */
[----:B------:R-:W-:Y:S04]  /*5a90*/  @P3 IMAD R0, R214, UR36, RZ ;  /* 0x00000024d6003c24 */ /* 0x000fe8000f8e02ff */
[----:B-1----:R-:W-:Y:S04]  /*5aa0*/  @P3 IMAD.WIDE R4, R0, 0x4, R4 ;  /* 0x0000000400043825 */ /* 0x002fe800078e0204 */
[----:B------:R-:W-:Y:S01]  /*5ab0*/  HFMA2 R0, -RZ, RZ, 0, 5.9604644775390625e-08 ;  /* 0x00000001ff007431 */ /* 0x000fe200000001ff */
[----:B-----5:R1:W5:Y:S04]  /*5ac0*/  @P3 LDG.E R117, desc[UR46][R4.64] ;  /* 0x0000002e04753981 */ /* 0x020368000c1e1900 */
[----:B------:R-:W-:Y:S01]  /*5ad0*/  @!P3 PRMT R230, R0, 0x7610, R230 ;  /* 0x0000761000e6b816 */ /* 0x000fe200000000e6 */
[----:B-1----:R-:W2:Y:S06]  /*5ae0*/  @!P3 LDC R117, c[0x0][0x880] ;  /* 0x00022000ff75bb82 */ /* 0x002eac0000000800 */
.L_x_91:
[----:B------:R-:W-:Y:S05]  /*5af0*/  @!P4 BRA `(.L_x_92) ;  /* 0x000000000020c947 */ /* 0x000fea0003800000 */
[----:B------:R-:W-:Y:S04]  /*5b00*/  ISETP.NE.U32.AND P3, PT, R208, RZ, PT ;  /* 0x000000ffd000720c */ /* 0x000fe80003f65070 */
[----:B------:R-:W-:Y:S11]  /*5b10*/  ISETP.NE.AND.EX P3, PT, R209, RZ, PT, P3 ;  /* 0x000000ffd100720c */ /* 0x000ff60003f65330 */
[----:B------:R-:W-:Y:S02]  /*5b20*/  @!UPT UIADD3 URZ, UPT, UPT, URZ, URZ, URZ ;  /* 0x000000fffffff290 */ /* 0x000fe4000fffe0ff */
[----:B------:R-:W1:Y:S01]  /*5b30*/  @P3 LDC.64 R4, c[0x0][0x8a8] ;  /* 0x00022a00ff043b82 */ /* 0x000e620000000a00 */
[----:B------:R-:W-:Y:S04]  /*5b40*/  @P3 IMAD R0, R210, UR36, RZ ;  /* 0x00000024d2003c24 */ /* 0x000fe8000f8e02ff */
[----:B-1----:R-:W-:Y:S05]  /*5b50*/  @P3 IMAD.WIDE R4, R0, 0x4, R4 ;  /* 0x0000000400043825 */ /* 0x002fea00078e0204 */
[----:B-----5:R1:W5:Y:S02]  /*5b60*/  @P3 LDG.E R114, desc[UR46][R4.64] ;  /* 0x0000002e04723981 */ /* 0x020364000c1e1900 */
[----:B-1----:R-:W3:Y:S02]  /*5b70*/  @!P3 LDC R114, c[0x0][0x8a0] ;  /* 0x00022800ff72bb82 */ /* 0x002ee40000000800 */
.L_x_92:
[----:B--2--5:R-:W-:Y:S01]  /*5b80*/  @P0 FSETP.NEU.AND P4, PT, R117, RZ, PT ;  /* 0x000000ff7500020b */ /* 0x024fe20003f8d000 */
[----:B------:R-:W-:Y:S01]  /*5b90*/  IMAD.U32 R3, RZ, RZ, UR4 ;  /* 0x00000004ff037e24 */ /* 0x000fe2000f8e00ff */
[----:B------:R-:W-:Y:S01]  /*5ba0*/  @P0 LOP3.LUT P3, RZ, R230, 0xff, RZ, 0xc0, !PT ;  /* 0x000000ffe6ff0812 */ /* 0x000fe2000786c0ff */
[----:B------:R-:W-:Y:S01]  /*5bb0*/  BSSY B1, `(.L_x_93) ;  /* 0x000005c000017945 */ /* 0x000fe20003800000 */
[----:B------:R-:W-:Y:S02]  /*5bc0*/  @P0 SEL R4, RZ, 0xffffffff, P4 ;  /* 0xffffffffff040807 */ /* 0x000fe40002000000 */
[----:B------:R-:W-:Y:S02]  /*5bd0*/  CS2R R206, SRZ ;  /* 0x0000000000ce7805 */ /* 0x000fe4000001ff00 */
[----:B------:R-:W-:Y:S02]  /*5be0*/  LEA R176, R112, UR44, 0x3 ;  /* 0x0000002c70b07c11 */ /* 0x000fe4000f8e18ff */
[----:B------:R-:W-:Y:S02]  /*5bf0*/  CS2R R204, SRZ ;  /* 0x0000000000cc7805 */ /* 0x000fe4000001ff00 */
[----:B------:R-:W-:Y:S02]  /*5c00*/  @P1 SEL R4, R3, R4, !P3 ;  /* 0x0000000403041207 */ /* 0x000fe40005800000 */
[----:B------:R-:W-:Y:S02]  /*5c10*/  CS2R R198, SRZ ;  /* 0x0000000000c67805 */ /* 0x000fe4000001ff00 */
[----:B------:R-:W-:Y:S02]  /*5c20*/  LOP3.LUT R3, R240, 0x1, RZ, 0x3c, !PT ;  /* 0x00000001f0037812 */ /* 0x000fe400078e3cff */
[----:B------:R-:W-:Y:S02]  /*5c30*/  CS2R R196, SRZ ;  /* 0x0000000000c47805 */ /* 0x000fe4000001ff00 */
[----:B------:R-:W-:Y:S02]  /*5c40*/  @P0 LOP3.LUT R4, R4, 0x1, RZ, 0xc0, !PT ;  /* 0x0000000104040812 */ /* 0x000fe400078ec0ff */
[----:B------:R-:W-:Y:S02]  /*5c50*/  CS2R R190, SRZ ;  /* 0x0000000000be7805 */ /* 0x000fe4000001ff00 */
[----:B------:R-:W-:Y:S02]  /*5c60*/  SHF.L.U32 R9, R239, 0x1f, RZ ;  /* 0x0000001fef097819 */ /* 0x000fe400000006ff */
[----:B------:R-:W-:Y:S02]  /*5c70*/  CS2R R188, SRZ ;  /* 0x0000000000bc7805 */ /* 0x000fe4000001ff00 */
[----:B------:R-:W-:Y:S01]  /*5c80*/  ISETP.NE.U32.OR P5, PT, R4, 0x1, !P0 ;  /* 0x000000010400780c */ /* 0x000fe200047a5470 */
[----:B------:R-:W-:Y:S01]  /*5c90*/  IMAD.U32 R4, RZ, RZ, UR56 ;  /* 0x00000038ff047e24 */ /* 0x000fe2000f8e00ff */
[----:B------:R-:W-:Y:S02]  /*5ca0*/  PLOP3.LUT P4, PT, PT, PT, PT, 0x8, 0x80 ;  /* 0x000000000080781c */ /* 0x000fe40003f8e170 */
[----:B------:R-:W-:Y:S02]  /*5cb0*/  CS2R R182, SRZ ;  /* 0x0000000000b67805 */ /* 0x000fe4000001ff00 */
[----:B------:R-:W-:Y:S02]  /*5cc0*/  P2R R244, PR, RZ, 0x20 ;  /* 0x00000020fff47803 */ /* 0x000fe40000000000 */
[----:B------:R-:W-:Y:S02]  /*5cd0*/  CS2R R180, SRZ ;  /* 0x0000000000b47805 */ /* 0x000fe4000001ff00 */
[----:B------:R-:W-:Y:S02]  /*5ce0*/  LEA R0, R4, UR44, 0x3 ;  /* 0x0000002c04007c11 */ /* 0x000fe4000f8e18ff */
[----:B------:R-:W-:Y:S02]  /*5cf0*/  CS2R R174, SRZ ;  /* 0x0000000000ae7805 */ /* 0x000fe4000001ff00 */
[----:B------:R-:W-:Y:S02]  /*5d00*/  CS2R R172, SRZ ;  /* 0x0000000000ac7805 */ /* 0x000fe4000001ff00 */
[----:B------:R-:W-:Y:S02]  /*5d10*/  CS2R R166, SRZ ;  /* 0x0000000000a67805 */ /* 0x000fe4000001ff00 */
[----:B------:R-:W-:Y:S02]  /*5d20*/  CS2R R164, SRZ ;  /* 0x0000000000a47805 */ /* 0x000fe4000001ff00 */
[----:B------:R-:W-:Y:S02]  /*5d30*/  CS2R R158, SRZ ;  /* 0x00000000009e7805 */ /* 0x000fe4000001ff00 */
[----:B------:R-:W-:Y:S02]  /*5d40*/  CS2R R156, SRZ ;  /* 0x00000000009c7805 */ /* 0x000fe4000001ff00 */
[----:B------:R-:W-:Y:S02]  /*5d50*/  @P5 SHF.L.U32 R5, R3, 0x1f, RZ ;  /* 0x0000001f03055819 */ /* 0x000fe400000006ff */
[----:B------:R-:W-:Y:S02]  /*5d60*/  CS2R R150, SRZ ;  /* 0x0000000000967805 */ /* 0x000fe4000001ff00 */
[----:B------:R-:W-:Y:S02]  /*5d70*/  CS2R R148, SRZ ;  /* 0x0000000000947805 */ /* 0x000fe4000001ff00 */
[----:B------:R-:W-:Y:S01]  /*5d80*/  CS2R R142, SRZ ;  /* 0x00000000008e7805 */ /* 0x000fe2000001ff00 */
[----:B------:R-:W1:Y:S01]  /*5d90*/  @P5 SYNCS.PHASECHK.TRANS64.TRYWAIT P0, [R0+URZ+0xc0], R5 ;  /* 0x0000c005000055a7 */ /* 0x000e6200080011ff */
[----:B------:R-:W-:Y:S02]  /*5da0*/  CS2R R140, SRZ ;  /* 0x00000000008c7805 */ /* 0x000fe4000001ff00 */
[----:B------:R-:W-:Y:S02]  /*5db0*/  CS2R R134, SRZ ;  /* 0x0000000000867805 */ /* 0x000fe4000001ff00 */
[----:B------:R-:W-:Y:S02]  /*5dc0*/  CS2R R132, SRZ ;  /* 0x0000000000847805 */ /* 0x000fe4000001ff00 */
[----:B------:R-:W-:Y:S02]  /*5dd0*/  CS2R R126, SRZ ;  /* 0x00000000007e7805 */ /* 0x000fe4000001ff00 */
[----:B------:R-:W-:Y:S01]  /*5de0*/  CS2R R124, SRZ ;  /* 0x00000000007c7805 */ /* 0x000fe2000001ff00 */
[----:B------:R2:W4:Y:S01]  /*5df0*/  SYNCS.PHASECHK.TRANS64.TRYWAIT P3, [R176+URZ+0x110], R9 ;  /* 0x00011009b00075a7 */ /* 0x00052200080611ff */
[----:B-1----:R-:W-:Y:S01]  /*5e00*/  @P5 PLOP3.LUT P4, PT, P0, PT, PT, 0x8, 0x80 ;  /* 0x000000000080581c */ /* 0x002fe2000078e170 */
[----:B------:R-:W-:Y:S01]  /*5e10*/  @!UPT UIADD3 URZ, UPT, UPT, URZ, URZ, URZ ;  /* 0x000000fffffff290 */ /* 0x000fe2000fffe0ff */
[----:B--2---:R-:W-:Y:S11]  /*5e20*/  @!P5 BRA `(.L_x_94) ;  /* 0x0000000000d0d947 */ /* 0x004ff60003800000 */
[----:B------:R-:W-:Y:S01]  /*5e30*/  ISETP.NE.U32.AND P0, PT, RZ, UR38, PT ;  /* 0x00000026ff007c0c */ /* 0x000fe2000bf05070 */
[----:B------:R-:W-:Y:S01]  /*5e40*/  BSSY B0, `(.L_x_95) ;  /* 0x000000d000007945 */ /* 0x000fe20003800000 */
[----:B------:R-:W-:Y:S02]  /*5e50*/  FSETP.NEU.AND P1, PT, R117, RZ, PT ;  /* 0x000000ff7500720b */ /* 0x000fe40003f2d000 */
[----:B------:R-:W-:Y:S02]  /*5e60*/  ISETP.NE.AND.EX P0, PT, RZ, UR39, PT, P0 ;  /* 0x00000027ff007c0c */ /* 0x000fe4000bf05300 */
[----:B------:R-:W-:Y:S02]  /*5e70*/  SEL R4, RZ, 0xffffffff, P1 ;  /* 0xffffffffff047807 */ /* 0x000fe40000800000 */
[----:B------:R-:W-:Y:S02]  /*5e80*/  LOP3.LUT P1, RZ, R230, 0xff, RZ, 0xc0, !PT ;  /* 0x000000ffe6ff7812 */ /* 0x000fe4000782c0ff */
[----:B------:R-:W-:Y:S04]  /*5e90*/  SEL R5, RZ, 0xffffffff, P0 ;  /* 0xffffffffff057807 */ /* 0x000fe80000000000 */
[----:B------:R-:W-:Y:S01]  /*5ea0*/  @P2 SEL R4, R5, R4, !P1 ;  /* 0x0000000405042207 */ /* 0x000fe20004800000 */
[----:B------:R-:W-:Y:S03]  /*5eb0*/  IMAD.U32 R5, RZ, RZ, UR56 ;  /* 0x00000038ff057e24 */ /* 0x000fe6000f8e00ff */
[----:B------:R-:W-:Y:S01]  /*5ec0*/  LOP3.LUT R4, R4, 0x1, RZ, 0xc0, !PT ;  /* 0x0000000104047812 */ /* 0x000fe200078ec0ff */
[----:B------:R-:W-:Y:S06]  /*5ed0*/  @!P4 BRA `(.L_x_96) ;  /* 0x00000000000cc947 */ /* 0x000fec0003800000 */
[----:B------:R-:W-:Y:S04]  /*5ee0*/  SHF.L.U32 R3, R3, 0x1f, RZ ;  /* 0x0000001f03037819 */ /* 0x000fe800000006ff */
[----:B------:R-:W1:Y:S02]  /*5ef0*/  SYNCS.PHASECHK.TRANS64.TRYWAIT P0, [R0+URZ+0xc0], R3 ;  /* 0x0000c003000075a7 */ /* 0x000e6400080011ff */
[----:B-1----:R-:W-:Y:S05]  /*5f00*/  @!P0 BRA `(.L_x_97) ;  /* 0x0000003800a88947 */ /* 0x002fea0003800000 */
.L_x_96:
[----:B------:R-:W-:Y:S05]  /*5f10*/  BSYNC B0 ;  /* 0x0000000000007941 */ /* 0x000fea0003800000 */
.L_x_95:
[----:B------:R-:W-:Y:S02]  /*5f20*/  ISETP.NE.U32.AND P0, PT, R4, 0x1, PT ;  /* 0x000000010400780c */ /* 0x000fe40003f05070 */
[----:B------:R-:W-:Y:S02]  /*5f30*/  CS2R R126, SRZ ;  /* 0x00000000007e7805 */ /* 0x000fe4000001ff00 */
        /* <DEDUP_REMOVED lines=10> */
[----:B------:R-:W-:Y:S01]  /*5fe0*/  CS2R R164, SRZ ;  /* 0x0000000000a47805 */ /* 0x000fe2000001ff00 */
[----:B-1----:R-:W-:Y:S01]  /*5ff0*/  @P0 IMAD R3, R5, 0x2c00, R234 ;  /* 0x00002c0005030824 */ /* 0x002fe200078e02ea */
        /* <DEDUP_REMOVED lines=8> */
[----:B------:R-:W-:Y:S01]  /*6080*/  IMAD.MOV.U32 R206, RZ, RZ, RZ ;  /* 0x000000ffffce7224 */ /* 0x000fe200078e00ff */
[----:B------:R-:W-:Y:S02]  /*6090*/  CS2R R204, SRZ ;  /* 0x0000000000cc7805 */ /* 0x000fe4000001ff00 */
[----:B------:R-:W-:Y:S01]  /*60a0*/  @P0 LEA R0, R3, UR44, 0x1 ;  /* 0x0000002c03000c11 */ /* 0x000fe2000f8e08ff */
[----:B------:R-:W-:Y:S05]  /*60b0*/  @P0 WARPSYNC.ALL ;  /* 0x0000000000000948 */ /* 0x000fea0003800000 */
[----:B------:R1:W2:Y:S04]  /*60c0*/  @P0 LDSM.16.M88.4 R124, [R0+0x200] ;  /* 0x00020000007c083b */ /* 0x0002a80000000200 */
[----:B------:R1:W1:Y:S04]  /*60d0*/  @P0 LDSM.16.M88.4 R132, [R0+0xa00] ;  /* 0x000a00000084083b */ /* 0x0002680000000200 */
        /* <DEDUP_REMOVED lines=8> */
[----:B--2---:R1:W1:Y:S02]  /*6160*/  @P0 LDSM.16.M88.4 R204, [R0+0x5200] ;  /* 0x0052000000cc083b */ /* 0x0042640000000200 */
.L_x_94:
[----:B------:R-:W-:Y:S05]  /*6170*/  BSYNC B1 ;  /* 0x0000000000017941 */ /* 0x000fea0003800000 */
.L_x_93:
[----:B-1----:R-:W-:Y:S04]  /*6180*/  LEA.HI R0, R112, R112, RZ, 0x1 ;  /* 0x0000007070007211 */ /* 0x002fe800078f08ff */
[----:B------:R-:W-:Y:S02]  /*6190*/  SHF.R.U32.HI R7, RZ, 0x1, R0 ;  /* 0x00000001ff077819 */ /* 0x000fe40000011600 */
[----:B------:R-:W-:Y:S03]  /*61a0*/  LOP3.LUT R5, R0, 0xffe, RZ, 0xc0, !PT ;  /* 0x00000ffe00057812 */ /* 0x000fe600078ec0ff */
[----:B------:R-:W-:Y:S02]  /*61b0*/  IMAD R3, R7, 0xb0, R2 ;  /* 0x000000b007037824 */ /* 0x000fe400078e0202 */
[----:B------:R-:W-:Y:S04]  /*61c0*/  IMAD.IADD R0, R112, 0x1, -R5 ;  /* 0x0000000170007824 */ /* 0x000fe800078e0a05 */
[----:B------:R-:W-:Y:S05]  /*61d0*/  IMAD R115, R0, 0x100000, R3 ;  /* 0x0010000000737824 */ /* 0x000fea00078e0203 */
[----:B------:R-:W-:Y:S04]  /*61e0*/  SHF.R.U32.HI R4, RZ, 0x15, R115 ;  /* 0x00000015ff047819 */ /* 0x000fe80000011673 */
[----:B------:R-:W-:Y:S01]  /*61f0*/  LOP3.LUT P0, RZ, R4, 0x3, R235, 0x48, !PT ;  /* 0x0000000304ff7812 */ /* 0x000fe200078048eb */
[----:B------:R-:W-:Y:S01]  /*6200*/  @!UPT UIADD3 URZ, UPT, UPT, URZ, URZ, URZ ;  /* 0x000000fffffff290 */ /* 0x000fe2000fffe0ff */
[----:B----4-:R-:W-:Y:S11]  /*6210*/  @P3 BRA `(.L_x_98) ;  /* 0x0000000000083947 */ /* 0x010ff60003800000 */
[----:B------:R-:W1:Y:S02]  /*6220*/  SYNCS.PHASECHK.TRANS64.TRYWAIT P1, [R176+URZ+0x110], R9 ;  /* 0x00011009b00075a7 */ /* 0x000e6400080211ff */
[----:B-1----:R-:W-:Y:S05]  /*6230*/  @!P1 BRA `(.L_x_99) ;  /* 0x0000003400f09947 */ /* 0x002fea0003800000 */
.L_x_98:
[----:B------:R-:W-:Y:S05]  /*6240*/  @!P0 BRA `(.L_x_100) ;  /* 0x0000000000408947 */ /* 0x000fea0003800000 */
[----:B------:R-:W2:Y:S01]  /*6250*/  LDCU.64 UR8, c[0x4][0x70] ;  /* 0x01000e00ff0877ac */ /* 0x000ea20008000a00 */
[----:B------:R-:W-:Y:S01]  /*6260*/  MOV R15, 0x0 ;  /* 0x00000000000f7802 */ /* 0x000fe20000000f00 */
[----:B------:R-:W-:Y:S02]  /*6270*/  HFMA2 R12, -RZ, RZ, 0, 5.9604644775390625e-08 ;  /* 0x00000001ff0c7431 */ /* 0x000fe400000001ff */
[----:B------:R-:W-:Y:S02]  /*6280*/  IMAD.MOV.U32 R8, RZ, RZ, 0x192 ;  /* 0x00000192ff087424 */ /* 0x000fe400078e00ff */
[----:B------:R-:W-:Y:S01]  /*6290*/  IMAD.MOV.U32 R13, RZ, RZ, RZ ;  /* 0x000000ffff0d7224 */ /* 0x000fe200078e00ff */
[----:B------:R-:W4:Y:S01]  /*62a0*/  LDCU.64 UR6, c[0x4][0x78] ;  /* 0x01000f00ff0677ac */ /* 0x000f220008000a00 */
[----:B------:R-:W1:Y:S01]  /*62b0*/  LDC.64 R14, c[0x4][R15] ;  /* 0x010000000f0e7b82 */ /* 0x000e620000000a00 */
[----:B------:R-:W5:Y:S01]  /*62c0*/  LDCU.64 UR4, c[0x4][0x10] ;  /* 0x01000200ff0477ac */ /* 0x000f620008000a00 */
[----:B--2---:R-:W-:Y:S01]  /*62d0*/  MOV R5, UR9 ;  /* 0x0000000900057c02 */ /* 0x004fe20008000f00 */
[----:B------:R-:W-:Y:S01]  /*62e0*/  IMAD.U32 R4, RZ, RZ, UR8 ;  /* 0x00000008ff047e24 */ /* 0x000fe2000f8e00ff */
[----:B----4-:R-:W-:Y:S01]  /*62f0*/  MOV R7, UR7 ;  /* 0x0000000700077c02 */ /* 0x010fe20008000f00 */
[----:B------:R-:W-:Y:S01]  /*6300*/  IMAD.U32 R6, RZ, RZ, UR6 ;  /* 0x00000006ff067e24 */ /* 0x000fe2000f8e00ff */
[----:B-----5:R-:W-:Y:S01]  /*6310*/  MOV R11, UR5 ;  /* 0x00000005000b7c02 */ /* 0x020fe20008000f00 */
[----:B------:R-:W-:Y:S02]  /*6320*/  IMAD.U32 R10, RZ, RZ, UR4 ;  /* 0x00000004ff0a7e24 */ /* 0x000fe4000f8e00ff */
[----:B------:R-:W-:Y:S07]  /*6330*/  LEPC R20, `(.L_x_100) ;  /* 0x000000001014794e */ /* 0x000fee0000000000 */
[----:B-1-3--:R-:W-:Y:S05]  /*6340*/  CALL.ABS.NOINC R14 ;  /* 0x000000000e007343 */ /* 0x00afea0003c00000 */
.L_x_100:
[----:B------:R-:W-:Y:S05]  /*6350*/  WARPSYNC.ALL ;  /* 0x0000000000007948 */ /* 0x000fea0003800000 */
[C---:B------:R-:W-:Y:S01]  /*6360*/  R2UR UR4, R115.reuse ;  /* 0x00000000730472ca */ /* 0x040fe200000e0000 */
[----:B------:R-:W-:Y:S05]  /*6370*/  VIADD R0, R115, 0x10 ;  /* 0x0000001073007836 */ /* 0x000fea0000000000 */
[----:B------:R-:W-:Y:S04]  /*6380*/  SHF.R.U32.HI R0, RZ, 0x15, R0 ;  /* 0x00000015ff007819 */ /* 0x000fe80000011600 */
[----:B------:R-:W-:Y:S03]  /*6390*/  LOP3.LUT P0, RZ, R0, 0x3, R235, 0x48, !PT ;  /* 0x0000000300ff7812 */ /* 0x000fe600078048eb */
[----:B------:R-:W2:Y:S10]  /*63a0*/  LDTM.16dp256bit.x2 R96, tmem[UR4] ;  /* 0x00000004006079ee */ /* 0x000eb400080a0000 */
[----:B--2---:R-:W-:Y:S05]  /*63b0*/  @!P0 BRA `(.L_x_101) ;  /* 0x0000000000408947 */ /* 0x004fea0003800000 */
        /* <DEDUP_REMOVED lines=16> */
.L_x_101:
[----:B------:R-:W-:Y:S05]  /*64c0*/  WARPSYNC.ALL ;  /* 0x0000000000007948 */ /* 0x000fea0003800000 */
[C---:B------:R-:W-:Y:S01]  /*64d0*/  R2UR UR4, R115.reuse ;  /* 0x00000000730472ca */ /* 0x040fe200000e0000 */
[----:B------:R-:W-:Y:S05]  /*64e0*/  VIADD R0, R115, 0x20 ;  /* 0x0000002073007836 */ /* 0x000fea0000000000 */
[----:B------:R-:W-:Y:S04]  /*64f0*/  SHF.R.U32.HI R0, RZ, 0x15, R0 ;  /* 0x00000015ff007819 */ /* 0x000fe80000011600 */
[----:B------:R-:W-:Y:S03]  /*6500*/  LOP3.LUT P0, RZ, R0, 0x3, R235, 0x48, !PT ;  /* 0x0000000300ff7812 */ /* 0x000fe600078048eb */
[----:B------:R-:W2:Y:S10]  /*6510*/  LDTM.16dp256bit.x2 R88, tmem[UR4+0x10] ;  /* 0x00001004005879ee */ /* 0x000eb400080a0000 */
        /* <DEDUP_REMOVED lines=17> */
.L_x_102:
        /* <DEDUP_REMOVED lines=23> */
.L_x_103:
        /* <DEDUP_REMOVED lines=23> */
.L_x_104:
        /* <DEDUP_REMOVED lines=23> */
.L_x_105:
        /* <DEDUP_REMOVED lines=23> */
.L_x_106:
        /* <DEDUP_REMOVED lines=23> */
.L_x_107:
        /* <DEDUP_REMOVED lines=23> */
.L_x_108:
        /* <DEDUP_REMOVED lines=23> */
.L_x_109:
        /* <DEDUP_REMOVED lines=23> */
.L_x_110:
[----:B------:R-:W-:Y:S01]  /*71b0*/  ISETP.NE.AND P0, PT, R241, RZ, PT ;  /* 0x000000fff100720c */ /* 0x000fe20003f05270 */
[----:B------:R-:W-:Y:S05]  /*71c0*/  WARPSYNC.ALL ;  /* 0x0000000000007948 */ /* 0x000fea0003800000 */
[--C-:B------:R-:W-:Y:S01]  /*71d0*/  HADD2.F32 R119, -RZ, R125.reuse.H0_H0 ;  /* 0x2000007dff777230 */ /* 0x100fe20000004100 */
[----:B------:R-:W-:Y:S01]  /*71e0*/  R2UR UR5, R176 ;  /* 0x00000000b00572ca */ /* 0x000fe200000e0000 */
[----:B------:R-:W-:Y:S01]  /*71f0*/  HADD2.F32 R120, -RZ, R125.H1_H1 ;  /* 0x3000007dff787230 */ /* 0x000fe20000004100 */
[----:B------:R-:W-:Y:S01]  /*7200*/  R2UR UR4, R115 ;  /* 0x00000000730472ca */ /* 0x000fe200000e0000 */
[--C-:B------:R-:W-:Y:S02]  /*7210*/  HADD2.F32 R121, -RZ, R126.reuse.H0_H0 ;  /* 0x2000007eff797230 */ /* 0x100fe40000004100 */
[C---:B---3--:R-:W-:Y:S01]  /*7220*/  FMUL R0, R114.reuse, R96 ;  /* 0x0000006072007220 */ /* 0x048fe20000400000 */
[----:B------:R-:W-:Y:S02]  /*7230*/  HADD2.F32 R122, -RZ, R126.H1_H1 ;  /* 0x3000007eff7a7230 */ /* 0x000fe40000004100 */
[C---:B------:R-:W-:Y:S01]  /*7240*/  FMUL R3, R114.reuse, R97 ;  /* 0x0000006172037220 */ /* 0x040fe20000400000 */
[--C-:B------:R-:W-:Y:S02]  /*7250*/  HADD2.F32 R125, -RZ, R132.reuse.H0_H0 ;  /* 0x20000084ff7d7230 */ /* 0x100fe40000004100 */
[C---:B------:R-:W-:Y:S01]  /*7260*/  FMUL R12, R114.reuse, R98 ;  /* 0x00000062720c7220 */ /* 0x040fe20000400000 */
[----:B------:R-:W-:Y:S02]  /*7270*/  HADD2.F32 R126, -RZ, R132.H1_H1 ;  /* 0x30000084ff7e7230 */ /* 0x000fe40000004100 */
[C---:B------:R-:W-:Y:S01]  /*7280*/  FMUL R13, R114.reuse, R99 ;  /* 0x00000063720d7220 */ /* 0x040fe20000400000 */
[--C-:B------:R-:W-:Y:S02]  /*7290*/  HADD2.F32 R131, -RZ, R135.reuse.H0_H0 ;  /* 0x20000087ff837230 */ /* 0x100fe40000004100 */
[C---:B------:R-:W-:Y:S01]  /*72a0*/  FMUL R14, R114.reuse, R100 ;  /* 0x00000064720e7220 */ /* 0x040fe20000400000 */
[----:B------:R-:W-:Y:S01]  /*72b0*/  HADD2.F32 R132, -RZ, R135.H1_H1 ;  /* 0x30000087ff847230 */ /* 0x000fe20000004100 */
[----:B------:R-:W-:Y:S01]  /*72c0*/  UIADD3 UR5, UPT, UPT, UR5, 0x130, URZ ;  /* 0x0000013005057890 */ /* 0x000fe2000fffe0ff */
[--C-:B------:R-:W-:Y:S01]  /*72d0*/  HADD2.F32 R135, -RZ, R141.reuse.H0_H0 ;  /* 0x2000008dff877230 */ /* 0x100fe20000004100 */
[----:B-1----:R-:W1:Y:S01]  /*72e0*/  LDTM.16dp256bit.x2 R4, tmem[UR4+0xa0] ;  /* 0x0000a004000479ee */ /* 0x002e6200080a0000 */
[----:B------:R-:W-:Y:S01]  /*72f0*/  HADD2.F32 R136, -RZ, R141.H1_H1 ;  /* 0x3000008dff887230 */ /* 0x000fe20000004100 */
[----:B------:R-:W-:Y:S01]  /*7300*/  NOP ;  /* 0x0000000000007918 */ /* 0x000fe20000000000 */
[--C-:B------:R-:W-:Y:S01]  /*7310*/  HADD2.F32 R137, -RZ, R142.reuse.H0_H0 ;  /* 0x2000008eff897230 */ /* 0x100fe20000004100 */
[----:B------:R-:W-:Y:S01]  /*7320*/  UPRMT UR5, UR37, 0x654, UR5 ;  /* 0x0000065425057896 */ /* 0x000fe20008000005 */
        /* <DEDUP_REMOVED lines=9> */
[----:B-1----:R-:W-:Y:S01]  /*73c0*/  SYNCS.ARRIVE.TRANS64.RED.A1T0 RZ, [UR5], RZ ;  /* 0x000000ffffff79a7 */ /* 0x002fe20008100405 */
[--C-:B------:R-:W-:Y:S02]  /*73d0*/  HADD2.F32 R151, -RZ, R157.reuse.H0_H0 ;  /* 0x2000009dff977230 */ /* 0x100fe40000004100 */
[C---:B------:R-:W-:Y:S01]  /*73e0*/  FMUL R19, R114.reuse, R89 ;  /* 0x0000005972137220 */ /* 0x040fe20000400000 */
        /* <DEDUP_REMOVED lines=14> */
[----:B------:R-:W-:Y:S02]  /*74d0*/  HADD2.F32 R116, -RZ, R124.H0_H0 ;  /* 0x2000007cff747230 */ /* 0x000fe40000004100 */
[C---:B------:R-:W-:Y:S01]  /*74e0*/  FMUL R81, R114.reuse, R81 ;  /* 0x0000005172517220 */ /* 0x040fe20000400000 */
[--C-:B------:R-:W-:Y:S02]  /*74f0*/  HADD2.F32 R167, -RZ, R173.reuse.H0_H0 ;  /* 0x200000adffa77230 */ /* 0x100fe40000004100 */
[C---:B------:R-:W-:Y:S01]  /*7500*/  FMUL R82, R114.reuse, R82 ;  /* 0x0000005272527220 */ /* 0x040fe20000400000 */
[----:B------:R-:W-:Y:S02]  /*7510*/  HADD2.F32 R168, -RZ, R173.H1_H1 ;  /* 0x300000adffa87230 */ /* 0x000fe40000004100 */
[C---:B------:R-:W-:Y:S01]  /*7520*/  FFMA R0, R117.reuse, R116, R0 ;  /* 0x0000007475007223 */ /* 0x040fe20000000000 */
[--C-:B------:R-:W-:Y:S02]  /*7530*/  HADD2.F32 R169, -RZ, R174.reuse.H0_H0 ;  /* 0x200000aeffa97230 */ /* 0x100fe40000004100 */
[C---:B------:R-:W-:Y:S01]  /*7540*/  FMUL R83, R114.reuse, R83 ;  /* 0x0000005372537220 */ /* 0x040fe20000400000 */
[----:B------:R-:W-:Y:S02]  /*7550*/  HADD2.F32 R170, -RZ, R174.H1_H1 ;  /* 0x300000aeffaa7230 */ /* 0x000fe40000004100 */
[C---:B------:R-:W-:Y:S01]  /*7560*/  FMUL R84, R114.reuse, R84 ;  /* 0x0000005472547220 */ /* 0x040fe20000400000 */
[----:B------:R-:W-:Y:S02]  /*7570*/  HADD2.F32 R118, -RZ, R124.H1_H1 ;  /* 0x3000007cff767230 */ /* 0x000fe40000004100 */
[C---:B------:R-:W-:Y:S01]  /*7580*/  FMUL R85, R114.reuse, R85 ;  /* 0x0000005572557220 */ /* 0x040fe20000400000 */
[--C-:B------:R-:W-:Y:S02]  /*7590*/  HADD2.F32 R173, -RZ, R180.reuse.H0_H0 ;  /* 0x200000b4ffad7230 */ /* 0x100fe40000004100 */
[C---:B------:R-:W-:Y:S01]  /*75a0*/  FMUL R86, R114.reuse, R86 ;  /* 0x0000005672567220 */ /* 0x040fe20000400000 */
[----:B------:R-:W-:Y:S02]  /*75b0*/  HADD2.F32 R174, -RZ, R180.H1_H1 ;  /* 0x300000b4ffae7230 */ /* 0x000fe40000004100 */
[C---:B------:R-:W-:Y:S01]  /*75c0*/  FFMA R3, R117.reuse, R118, R3 ;  /* 0x0000007675037223 */ /* 0x040fe20000000003 */
[--C-:B------:R-:W-:Y:S02]  /*75d0*/  HADD2.F32 R179, -RZ, R183.reuse.H0_H0 ;  /* 0x200000b7ffb37230 */ /* 0x100fe40000004100 */
[C---:B------:R-:W-:Y:S01]  /*75e0*/  FFMA R12, R117.reuse, R119, R12 ;  /* 0x00000077750c7223 */ /* 0x040fe2000000000c */
[----:B------:R-:W-:Y:S02]  /*75f0*/  HADD2.F32 R180, -RZ, R183.H1_H1 ;  /* 0x300000b7ffb47230 */ /* 0x000fe40000004100 */
[----:B------:R-:W-:Y:S01]  /*7600*/  FFMA R13, R117, R120, R13 ;  /* 0x00000078750d7223 */ /* 0x000fe2000000000d */
[--C-:B------:R-:W-:Y:S01]  /*7610*/  HADD2.F32 R183, -RZ, R189.reuse.H0_H0 ;  /* 0x200000bdffb77230 */ /* 0x100fe20000004100 */
[----:B------:R-:W-:Y:S01]  /*7620*/  F2FP.F16.F32.PACK_AB R220, R3, R0 ;  /* 0x0000000003dc723e */ /* 0x000fe200000000ff */
[----:B------:R-:W-:Y:S02]  /*7630*/  HADD2.F32 R184, -RZ, R189.H1_H1 ;  /* 0x300000bdffb87230 */ /* 0x000fe40000004100 */
[----:B------:R-:W-:Y:S01]  /*7640*/  FFMA R14, R117, R121, R14 ;  /* 0x00000079750e7223 */ /* 0x000fe2000000000e */
[--C-:B------:R-:W-:Y:S01]  /*7650*/  HADD2.F32 R185, -RZ, R190.reuse.H0_H0 ;  /* 0x200000beffb97230 */ /* 0x100fe20000004100 */
[----:B------:R-:W-:Y:S01]  /*7660*/  F2FP.F16.F32.PACK_AB R221, R13, R12 ;  /* 0x0000000c0ddd723e */ /* 0x000fe200000000ff */
[----:B------:R-:W-:Y:S02]  /*7670*/  HADD2.F32 R186, -RZ, R190.H1_H1 ;  /* 0x300000beffba7230 */ /* 0x000fe40000004100 */
[----:B------:R-:W-:Y:S01]  /*7680*/  FFMA R15, R117, R122, R15 ;  /* 0x0000007a750f7223 */ /* 0x000fe2000000000f */
[--C-:B------:R-:W-:Y:S02]  /*7690*/  HADD2.F32 R189, -RZ, R196.reuse.H0_H0 ;  /* 0x200000c4ffbd7230 */ /* 0x100fe40000004100 */
[C---:B------:R-:W-:Y:S01]  /*76a0*/  FMUL R87, R114.reuse, R87 ;  /* 0x0000005772577220 */ /* 0x040fe20000400000 */
[----:B------:R-:W-:Y:S02]  /*76b0*/  HADD2.F32 R190, -RZ, R196.H1_H1 ;  /* 0x300000c4ffbe7230 */ /* 0x000fe40000004100 */
[C---:B------:R-:W-:Y:S01]  /*76c0*/  FMUL R72, R114.reuse, R72 ;  /* 0x0000004872487220 */ /* 0x040fe20000400000 */
[--C-:B------:R-:W-:Y:S01]  /*76d0*/  HADD2.F32 R195, -RZ, R199.reuse.H0_H0 ;  /* 0x200000c7ffc37230 */ /* 0x100fe20000004100 */
[----:B------:R-:W-:Y:S01]  /*76e0*/  F2FP.F16.F32.PACK_AB R222, R15, R14 ;  /* 0x0000000e0fde723e */ /* 0x000fe200000000ff */
[----:B------:R-:W-:Y:S02]  /*76f0*/  HADD2.F32 R196, -RZ, R199.H1_H1 ;  /* 0x300000c7ffc47230 */ /* 0x000fe40000004100 */
[C---:B------:R-:W-:Y:S01]  /*7700*/  FMUL R73, R114.reuse, R73 ;  /* 0x0000004972497220 */ /* 0x040fe20000400000 */
[----:B------:R-:W-:Y:S02]  /*7710*/  HADD2.F32 R123, -RZ, R127.H0_H0 ;  /* 0x2000007fff7b7230 */ /* 0x000fe40000004100 */
[C---:B------:R-:W-:Y:S01]  /*7720*/  FMUL R74, R114.reuse, R74 ;  /* 0x0000004a724a7220 */ /* 0x040fe20000400000 */
[--C-:B------:R-:W-:Y:S02]  /*7730*/  HADD2.F32 R199, -RZ, R205.reuse.H0_H0 ;  /* 0x200000cdffc77230 */ /* 0x100fe40000004100 */
[C---:B------:R-:W-:Y:S01]  /*7740*/  FMUL R75, R114.reuse, R75 ;  /* 0x0000004b724b7220 */ /* 0x040fe20000400000 */
[----:B------:R-:W-:Y:S01]  /*7750*/  HADD2.F32 R200, -RZ, R205.H1_H1 ;  /* 0x300000cdffc87230 */ /* 0x000fe20000004100 */
[----:B------:R-:W-:Y:S01]  /*7760*/  MOV R205, UR56 ;  /* 0x0000003800cd7c02 */ /* 0x000fe20008000f00 */
[----:B------:R-:W-:Y:S02]  /*7770*/  HADD2.F32 R124, -RZ, R127.H1_H1 ;  /* 0x3000007fff7c7230 */ /* 0x000fe40000004100 */
[----:B------:R-:W-:Y:S01]  /*7780*/  FFMA R16, R117, R123, R16 ;  /* 0x0000007b75107223 */ /* 0x000fe20000000010 */
[--C-:B------:R-:W-:Y:S02]  /*7790*/  HADD2.F32 R127, -RZ, R133.reuse.H0_H0 ;  /* 0x20000085ff7f7230 */ /* 0x100fe40000004100 */
[C---:B------:R-:W-:Y:S01]  /*77a0*/  FMUL R76, R114.reuse, R76 ;  /* 0x0000004c724c7220 */ /* 0x040fe20000400000 */
[----:B------:R-:W-:Y:S02]  /*77b0*/  IMAD R205, R205, 0x2c00, R234 ;  /* 0x00002c00cdcd7824 */ /* 0x000fe400078e02ea */
[C---:B------:R-:W-:Y:S01]  /*77c0*/  FFMA R17, R117.reuse, R124, R17 ;  /* 0x0000007c75117223 */ /* 0x040fe20000000011 */
[----:B------:R-:W-:Y:S02]  /*77d0*/  HADD2.F32 R128, -RZ, R133.H1_H1 ;  /* 0x30000085ff807230 */ /* 0x000fe40000004100 */
[----:B------:R-:W-:Y:S01]  /*77e0*/  FFMA R18, R117, R125, R18 ;  /* 0x0000007d75127223 */ /* 0x000fe20000000012 */
[--C-:B------:R-:W-:Y:S01]  /*77f0*/  HADD2.F32 R129, -RZ, R134.reuse.H0_H0 ;  /* 0x20000086ff817230 */ /* 0x100fe20000004100 */
[----:B------:R-:W-:Y:S01]  /*7800*/  LEA R205, R205, UR44, 0x1 ;  /* 0x0000002ccdcd7c11 */ /* 0x000fe2000f8e08ff */
[----:B------:R-:W-:Y:S01]  /*7810*/  HADD2.F32 R130, -RZ, R134.H1_H1 ;  /* 0x30000086ff827230 */ /* 0x000fe20000004100 */
[----:B------:R-:W-:Y:S01]  /*7820*/  F2FP.F16.F32.PACK_AB R223, R17, R16 ;  /* 0x0000001011df723e */ /* 0x000fe200000000ff */
[C---:B------:R-:W-:Y:S01]  /*7830*/  FFMA R19, R117.reuse, R126, R19 ;  /* 0x0000007e75137223 */ /* 0x040fe20000000013 */
[C---:B------:R-:W-:Y:S01]  /*7840*/  FFMA R20, R117.reuse, R127, R20 ;  /* 0x0000007f75147223 */ /* 0x040fe20000000014 */
[----:B------:R-:W-:Y:S01]  /*7850*/  FFMA R21, R117, R128, R21 ;  /* 0x0000008075157223 */ /* 0x000fe20000000015 */
[--C-:B------:R-:W-:Y:S01]  /*7860*/  HADD2.F32 R133, -RZ, R140.reuse.H0_H0 ;  /* 0x2000008cff857230 */ /* 0x100fe20000004100 */
[----:B------:R1:W-:Y:S01]  /*7870*/  STSM.16.M88.4 [R205+0x200], R220 ;  /* 0x000200dccd007844 */ /* 0x0003e20000000200 */
[----:B------:R-:W-:Y:S01]  /*7880*/  F2FP.F16.F32.PACK_AB R224, R19, R18 ;  /* 0x0000001213e0723e */ /* 0x000fe200000000ff */
[----:B------:R-:W-:Y:S01]  /*7890*/  FFMA R22, R117, R129, R22 ;  /* 0x0000008175167223 */ /* 0x000fe20000000016 */
[----:B------:R-:W-:Y:S01]  /*78a0*/  HADD2.F32 R134, -RZ, R140.H1_H1 ;  /* 0x3000008cff867230 */ /* 0x000fe20000004100 */
[----:B------:R-:W-:Y:S01]  /*78b0*/  F2FP.F16.F32.PACK_AB R225, R21, R20 ;  /* 0x0000001415e1723e */ /* 0x000fe200000000ff */
[C---:B------:R-:W-:Y:S01]  /*78c0*/  FFMA R23, R117.reuse, R130, R23 ;  /* 0x0000008275177223 */ /* 0x040fe20000000017 */
[C---:B------:R-:W-:Y:S01]  /*78d0*/  FFMA R88, R117.reuse, R131, R88 ;  /* 0x0000008375587223 */ /* 0x040fe20000000058 */
[C---:B------:R-:W-:Y:S01]  /*78e0*/  FFMA R89, R117.reuse, R132, R89 ;  /* 0x0000008475597223 */ /* 0x040fe20000000059 */
[C---:B------:R-:W-:Y:S01]  /*78f0*/  FFMA R80, R117.reuse, R133, R80 ;  /* 0x0000008575507223 */ /* 0x040fe20000000050 */
[----:B------:R-:W-:Y:S01]  /*7900*/  FFMA R81, R117, R134, R81 ;  /* 0x0000008675517223 */ /* 0x000fe20000000051 */
[--C-:B------:R-:W-:Y:S01]  /*7910*/  HADD2.F32 R139, -RZ, R143.reuse.H0_H0 ;  /* 0x2000008fff8b7230 */ /* 0x100fe20000004100 */
        /* <DEDUP_REMOVED lines=8> */
[----:B------:R2:W-:Y:S01]  /*79a0*/  STSM.16.M88.4 [R205+0xa00], R224 ;  /* 0x000a00e0cd007844 */ /* 0x0005e20000000200 */
[C---:B------:R-:W-:Y:S01]  /*79b0*/  FFMA R87, R117.reuse, R140, R87 ;  /* 0x0000008c75577223 */ /* 0x040fe20000000057 */
[--C-:B------:R-:W-:Y:S02]  /*79c0*/  HADD2.F32 R143, -RZ, R149.reuse.H0_H0 ;  /* 0x20000095ff8f7230 */ /* 0x100fe40000004100 */
[C---:B------:R-:W-:Y:S01]  /*79d0*/  FFMA R72, R117.reuse, R141, R72 ;  /* 0x0000008d75487223 */ /* 0x040fe20000000048 */
[----:B------:R-:W-:Y:S02]  /*79e0*/  HADD2.F32 R144, -RZ, R149.H1_H1 ;  /* 0x30000095ff907230 */ /* 0x000fe40000004100 */
[C---:B------:R-:W-:Y:S01]  /*79f0*/  FFMA R73, R117.reuse, R142, R73 ;  /* 0x0000008e75497223 */ /* 0x040fe20000000049 */
[--C-:B------:R-:W-:Y:S02]  /*7a00*/  HADD2.F32 R145, -RZ, R150.reuse.H0_H0 ;  /* 0x20000096ff917230 */ /* 0x100fe40000004100 */
[C---:B------:R-:W-:Y:S01]  /*7a10*/  FFMA R74, R117.reuse, R143, R74 ;  /* 0x0000008f754a7223 */ /* 0x040fe2000000004a */
[----:B------:R-:W-:Y:S02]  /*7a20*/  HADD2.F32 R146, -RZ, R150.H1_H1 ;  /* 0x30000096ff927230 */ /* 0x000fe40000004100 */
[C---:B------:R-:W-:Y:S01]  /*7a30*/  FFMA R75, R117.reuse, R144, R75 ;  /* 0x00000090754b7223 */ /* 0x040fe2000000004b */
[C---:B------:R-:W-:Y:S01]  /*7a40*/  FMUL R77, R114.reuse, R77 ;  /* 0x0000004d724d7220 */ /* 0x040fe20000400000 */
[----:B------:R-:W-:Y:S01]  /*7a50*/  FFMA R76, R117, R145, R76 ;  /* 0x00000091754c7223 */ /* 0x000fe2000000004c */
[----:B-1----:R-:W-:Y:S01]  /*7a60*/  F2FP.F16.F32.PACK_AB R220, R81, R80 ;  /* 0x0000005051dc723e */ /* 0x002fe200000000ff */
[C---:B------:R-:W-:Y:S01]  /*7a70*/  FMUL R78, R114.reuse, R78 ;  /* 0x0000004e724e7220 */ /* 0x040fe20000400000 */
[----:B------:R-:W-:Y:S01]  /*7a80*/  F2FP.F16.F32.PACK_AB R221, R83, R82 ;  /* 0x0000005253dd723e */ /* 0x000fe200000000ff */
[----:B------:R-:W-:Y:S01]  /*7a90*/  FFMA R77, R117, R146, R77 ;  /* 0x00000092754d7223 */ /* 0x000fe2000000004d */
[----:B------:R-:W-:Y:S01]  /*7aa0*/  F2FP.F16.F32.PACK_AB R222, R85, R84 ;  /* 0x0000005455de723e */ /* 0x000fe200000000ff */
[----:B------:R-:W-:Y:S01]  /*7ab0*/  FFMA R78, R117, R147, R78 ;  /* 0x00000093754e7223 */ /* 0x000fe2000000004e */
[----:B------:R-:W-:Y:S01]  /*7ac0*/  F2FP.F16.F32.PACK_AB R223, R87, R86 ;  /* 0x0000005657df723e */ /* 0x000fe200000000ff */
[C---:B------:R-:W-:Y:S01]  /*7ad0*/  FMUL R79, R114.reuse, R79 ;  /* 0x0000004f724f7220 */ /* 0x040fe20000400000 */
[--C-:B------:R-:W-:Y:S02]  /*7ae0*/  HADD2.F32 R149, -RZ, R156.reuse.H0_H0 ;  /* 0x2000009cff957230 */ /* 0x100fe40000004100 */
[C---:B------:R-:W-:Y:S01]  /*7af0*/  FMUL R64, R114.reuse, R64 ;  /* 0x0000004072407220 */ /* 0x040fe20000400000 */
[----:B------:R-:W-:Y:S01]  /*7b00*/  HADD2.F32 R150, -RZ, R156.H1_H1 ;  /* 0x3000009cff967230 */ /* 0x000fe20000004100 */
[----:B------:R1:W-:Y:S01]  /*7b10*/  STSM.16.M88.4 [R205+0x1200], R220 ;  /* 0x001200dccd007844 */ /* 0x0003e20000000200 */
[C---:B------:R-:W-:Y:S01]  /*7b20*/  FFMA R79, R117.reuse, R148, R79 ;  /* 0x00000094754f7223 */ /* 0x040fe2000000004f */
[C---:B------:R-:W-:Y:S01]  /*7b30*/  FFMA R64, R117.reuse, R149, R64 ;  /* 0x0000009575407223 */ /* 0x040fe20000000040 */
[C---:B------:R-:W-:Y:S01]  /*7b40*/  FMUL R65, R114.reuse, R65 ;  /* 0x0000004172417220 */ /* 0x040fe20000400000 */
[C---:B------:R-:W-:Y:S01]  /*7b50*/  FMUL R66, R114.reuse, R66 ;  /* 0x0000004272427220 */ /* 0x040fe20000400000 */
[C---:B------:R-:W-:Y:S01]  /*7b60*/  FMUL R67, R114.reuse, R67 ;  /* 0x0000004372437220 */ /* 0x040fe20000400000 */
[C---:B------:R-:W-:Y:S01]  /*7b70*/  FMUL R68, R114.reuse, R68 ;  /* 0x0000004472447220 */ /* 0x040fe20000400000 */
[----:B------:R-:W-:Y:S01]  /*7b80*/  FFMA R65, R117, R150, R65 ;  /* 0x0000009675417223 */ /* 0x000fe20000000041 */
[----:B--2---:R-:W-:Y:S01]  /*7b90*/  F2FP.F16.F32.PACK_AB R224, R73, R72 ;  /* 0x0000004849e0723e */ /* 0x004fe200000000ff */
[----:B------:R-:W-:Y:S01]  /*7ba0*/  FFMA R66, R117, R151, R66 ;  /* 0x0000009775427223 */ /* 0x000fe20000000042 */
        /* <DEDUP_REMOVED lines=15> */
[--C-:B------:R-:W-:Y:S02]  /*7ca0*/  HADD2.F32 R159, -RZ, R165.reuse.H0_H0 ;  /* 0x200000a5ff9f7230 */ /* 0x100fe40000004100 */
[C---:B------:R-:W-:Y:S01]  /*7cb0*/  FFMA R71, R117.reuse, R156, R71 ;  /* 0x0000009c75477223 */ /* 0x040fe20000000047 */
[C---:B------:R-:W-:Y:S01]  /*7cc0*/  FFMA R56, R117.reuse, R157, R56 ;  /* 0x0000009d75387223 */ /* 0x040fe20000000038 */
[----:B------:R-:W-:Y:S01]  /*7cd0*/  FFMA R57, R117, R158, R57 ;  /* 0x0000009e75397223 */ /* 0x000fe20000000039 */
[C---:B------:R-:W-:Y:S01]  /*7ce0*/  FMUL R58, R114.reuse, R58 ;  /* 0x0000003a723a7220 */ /* 0x040fe20000400000 */
[----:B------:R-:W-:Y:S01]  /*7cf0*/  HADD2.F32 R160, -RZ, R165.H1_H1 ;  /* 0x300000a5ffa07230 */ /* 0x000fe20000004100 */
[----:B-1----:R-:W-:Y:S01]  /*7d00*/  F2FP.F16.F32.PACK_AB R220, R65, R64 ;  /* 0x0000004041dc723e */ /* 0x002fe200000000ff */
[C---:B------:R-:W-:Y:S01]  /*7d10*/  FMUL R59, R114.reuse, R59 ;  /* 0x0000003b723b7220 */ /* 0x040fe20000400000 */
[--C-:B------:R-:W-:Y:S01]  /*7d20*/  HADD2.F32 R161, -RZ, R166.reuse.H0_H0 ;  /* 0x200000a6ffa17230 */ /* 0x100fe20000004100 */
[----:B------:R-:W-:Y:S01]  /*7d30*/  F2FP.F16.F32.PACK_AB R221, R67, R66 ;  /* 0x0000004243dd723e */ /* 0x000fe200000000ff */
[----:B------:R-:W-:Y:S01]  /*7d40*/  FFMA R58, R117, R159, R58 ;  /* 0x0000009f753a7223 */ /* 0x000fe2000000003a */
[----:B------:R-:W-:Y:S01]  /*7d50*/  F2FP.F16.F32.PACK_AB R222, R69, R68 ;  /* 0x0000004445de723e */ /* 0x000fe200000000ff */
[----:B------:R-:W-:Y:S01]  /*7d60*/  FFMA R59, R117, R160, R59 ;  /* 0x000000a0753b7223 */ /* 0x000fe2000000003b */
[----:B------:R-:W-:Y:S01]  /*7d70*/  F2FP.F16.F32.PACK_AB R223, R71, R70 ;  /* 0x0000004647df723e */ /* 0x000fe200000000ff */
[C---:B------:R-:W-:Y:S01]  /*7d80*/  FMUL R60, R114.reuse, R60 ;  /* 0x0000003c723c7220 */ /* 0x040fe20000400000 */
[----:B------:R-:W-:Y:S02]  /*7d90*/  HADD2.F32 R162, -RZ, R166.H1_H1 ;  /* 0x300000a6ffa27230 */ /* 0x000fe40000004100 */
[C---:B------:R-:W-:Y:S01]  /*7da0*/  FMUL R61, R114.reuse, R61 ;  /* 0x0000003d723d7220 */ /* 0x040fe20000400000 */
[C---:B------:R-:W-:Y:S01]  /*7db0*/  FMUL R62, R114.reuse, R62 ;  /* 0x0000003e723e7220 */ /* 0x040fe20000400000 */
[----:B------:R1:W-:Y:S01]  /*7dc0*/  STSM.16.M88.4 [R205+0x2200], R220 ;  /* 0x002200dccd007844 */ /* 0x0003e20000000200 */
[C---:B------:R-:W-:Y:S01]  /*7dd0*/  FFMA R60, R117.reuse, R161, R60 ;  /* 0x000000a1753c7223 */ /* 0x040fe2000000003c */
[C---:B------:R-:W-:Y:S01]  /*7de0*/  FFMA R61, R117.reuse, R162, R61 ;  /* 0x000000a2753d7223 */ /* 0x040fe2000000003d */
[----:B------:R-:W-:Y:S01]  /*7df0*/  FFMA R62, R117, R163, R62 ;  /* 0x000000a3753e7223 */ /* 0x000fe2000000003e */
[C---:B------:R-:W-:Y:S01]  /*7e00*/  FMUL R63, R114.reuse, R63 ;  /* 0x0000003f723f7220 */ /* 0x040fe20000400000 */
[--C-:B------:R-:W-:Y:S02]  /*7e10*/  HADD2.F32 R165, -RZ, R172.reuse.H0_H0 ;  /* 0x200000acffa57230 */ /* 0x100fe40000004100 */
[C---:B------:R-:W-:Y:S01]  /*7e20*/  FMUL R48, R114.reuse, R48 ;  /* 0x0000003072307220 */ /* 0x040fe20000400000 */
[----:B------:R-:W-:Y:S01]  /*7e30*/  HADD2.F32 R166, -RZ, R172.H1_H1 ;  /* 0x300000acffa67230 */ /* 0x000fe20000004100 */
[----:B--2---:R-:W-:Y:S01]  /*7e40*/  F2FP.F16.F32.PACK_AB R224, R57, R56 ;  /* 0x0000003839e0723e */ /* 0x004fe200000000ff */
[----:B------:R-:W-:Y:S01]  /*7e50*/  FFMA R63, R117, R164, R63 ;  /* 0x000000a4753f7223 */ /* 0x000fe2000000003f */
[----:B------:R-:W-:Y:S01]  /*7e60*/  F2FP.F16.F32.PACK_AB R225, R59, R58 ;  /* 0x0000003a3be1723e */ /* 0x000fe200000000ff */
[----:B------:R-:W-:Y:S01]  /*7e70*/  FFMA R48, R117, R165, R48 ;  /* 0x000000a575307223 */ /* 0x000fe20000000030 */
[----:B------:R-:W-:Y:S01]  /*7e80*/  F2FP.F16.F32.PACK_AB R226, R61, R60 ;  /* 0x0000003c3de2723e */ /* 0x000fe200000000ff */
[C---:B------:R-:W-:Y:S01]  /*7e90*/  FMUL R49, R114.reuse, R49 ;  /* 0x0000003172317220 */ /* 0x040fe20000400000 */
[----:B------:R-:W-:Y:S01]  /*7ea0*/  F2FP.F16.F32.PACK_AB R227, R63, R62 ;  /* 0x0000003e3fe3723e */ /* 0x000fe200000000ff */
[C---:B------:R-:W-:Y:S01]  /*7eb0*/  FMUL R50, R114.reuse, R50 ;  /* 0x0000003272327220 */ /* 0x040fe20000400000 */
[C---:B------:R-:W-:Y:S01]  /*7ec0*/  FMUL R51, R114.reuse, R51 ;  /* 0x0000003372337220 */ /* 0x040fe20000400000 */
[C---:B------:R-:W-:Y:S01]  /*7ed0*/  FFMA R49, R117.reuse, R166, R49 ;  /* 0x000000a675317223 */ /* 0x040fe20000000031 */
[C---:B------:R-:W-:Y:S01]  /*7ee0*/  FMUL R52, R114.reuse, R52 ;  /* 0x0000003472347220 */ /* 0x040fe20000400000 */
[----:B------:R2:W-:Y:S01]  /*7ef0*/  STSM.16.M88.4 [R205+0x2a00], R224 ;  /* 0x002a00e0cd007844 */ /* 0x0005e20000000200 */
[C---:B------:R-:W-:Y:S01]  /*7f00*/  FFMA R50, R117.reuse, R167, R50 ;  /* 0x000000a775327223 */ /* 0x040fe20000000032 */
[C---:B------:R-:W-:Y:S01]  /*7f10*/  FFMA R51, R117.reuse, R168, R51 ;  /* 0x000000a875337223 */ /* 0x040fe20000000033 */
[C---:B------:R-:W-:Y:S01]  /*7f20*/  FFMA R52, R117.reuse, R169, R52 ;  /* 0x000000a975347223 */ /* 0x040fe20000000034 */
[C---:B------:R-:W-:Y:S01]  /*7f30*/  FMUL R53, R114.reuse, R53 ;  /* 0x0000003572357220 */ /* 0x040fe20000400000 */
[--C-:B------:R-:W-:Y:S02]  /*7f40*/  HADD2.F32 R171, -RZ, R175.reuse.H0_H0 ;  /* 0x200000afffab7230 */ /* 0x100fe40000004100 */
[C---:B------:R-:W-:Y:S01]  /*7f50*/  FMUL R54, R114.reuse, R54 ;  /* 0x0000003672367220 */ /* 0x040fe20000400000 */
[----:B------:R-:W-:Y:S02]  /*7f60*/  HADD2.F32 R172, -RZ, R175.H1_H1 ;  /* 0x300000afffac7230 */ /* 0x000fe40000004100 */
[C---:B------:R-:W-:Y:S01]  /*7f70*/  FFMA R53, R117.reuse, R170, R53 ;  /* 0x000000aa75357223 */ /* 0x040fe20000000035 */
[C---:B------:R-:W-:Y:S01]  /*7f80*/  FMUL R55, R114.reuse, R55 ;  /* 0x0000003772377220 */ /* 0x040fe20000400000 */
[----:B------:R-:W-:Y:S01]  /*7f90*/  FFMA R54, R117, R171, R54 ;  /* 0x000000ab75367223 */ /* 0x000fe20000000036 */
[C---:B------:R-:W-:Y:S01]  /*7fa0*/  FMUL R40, R114.reuse, R40 ;  /* 0x0000002872287220 */ /* 0x040fe20000400000 */
[----:B-1----:R-:W-:Y:S01]  /*7fb0*/  F2FP.F16.F32.PACK_AB R220, R49, R48 ;  /* 0x0000003031dc723e */ /* 0x002fe200000000ff */
[----:B------:R-:W-:Y:S01]  /*7fc0*/  FFMA R55, R117, R172, R55 ;  /* 0x000000ac75377223 */ /* 0x000fe20000000037 */
[----:B------:R-:W-:Y:S01]  /*7fd0*/  F2FP.F16.F32.PACK_AB R221, R51, R50 ;  /* 0x0000003233dd723e */ /* 0x000fe200000000ff */
[----:B------:R-:W-:Y:S01]  /*7fe0*/  FFMA R40, R117, R173, R40 ;  /* 0x000000ad75287223 */ /* 0x000fe20000000028 */
[----:B------:R-:W-:Y:S01]  /*7ff0*/  F2FP.F16.F32.PACK_AB R222, R53, R52 ;  /* 0x0000003435de723e */ /* 0x000fe200000000ff */
[C---:B------:R-:W-:Y:S01]  /*8000*/  FMUL R41, R114.reuse, R41 ;  /* 0x0000002972297220 */ /* 0x040fe20000400000 */
[--C-:B------:R-:W-:Y:S01]  /*8010*/  HADD2.F32 R175, -RZ, R181.reuse.H0_H0 ;  /* 0x200000b5ffaf7230 */ /* 0x100fe20000004100 */
[----:B------:R-:W-:Y:S01]  /*8020*/  F2FP.F16.F32.PACK_AB R223, R55, R54 ;  /* 0x0000003637df723e */ /* 0x000fe200000000ff */
[C---:B------:R-:W-:Y:S01]  /*8030*/  FMUL R42, R114.reuse, R42 ;  /* 0x0000002a722a7220 */ /* 0x040fe20000400000 */
[----:B------:R-:W-:Y:S02]  /*8040*/  HADD2.F32 R176, -RZ, R181.H1_H1 ;  /* 0x300000b5ffb07230 */ /* 0x000fe40000004100 */
[C---:B------:R-:W-:Y:S01]  /*8050*/  FFMA R41, R117.reuse, R174, R41 ;  /* 0x000000ae75297223 */ /* 0x040fe20000000029 */
[C---:B------:R-:W-:Y:S01]  /*8060*/  FMUL R43, R114.reuse, R43 ;  /* 0x0000002b722b7220 */ /* 0x040fe20000400000 */
[--C-:B------:R-:W-:Y:S01]  /*8070*/  HADD2.F32 R177, -RZ, R182.reuse.H0_H0 ;  /* 0x200000b6ffb17230 */ /* 0x100fe20000004100 */
[----:B------:R2:W-:Y:S01]  /*8080*/  STSM.16.M88.4 [R205+0x3200], R220 ;  /* 0x003200dccd007844 */ /* 0x0005e20000000200 */
[----:B------:R-:W-:Y:S01]  /*8090*/  FFMA R42, R117, R175, R42 ;  /* 0x000000af752a7223 */ /* 0x000fe2000000002a */
[----:B------:R-:W-:Y:S01]  /*80a0*/  F2FP.F16.F32.PACK_AB R40, R41, R40 ;  /* 0x000000282928723e */ /* 0x000fe200000000ff */
[----:B------:R-:W-:Y:S01]  /*80b0*/  FFMA R43, R117, R176, R43 ;  /* 0x000000b0752b7223 */ /* 0x000fe2000000002b */
[C---:B------:R-:W-:Y:S01]  /*80c0*/  FMUL R44, R114.reuse, R44 ;  /* 0x0000002c722c7220 */ /* 0x040fe20000400000 */
[----:B------:R-:W-:Y:S02]  /*80d0*/  HADD2.F32 R178, -RZ, R182.H1_H1 ;  /* 0x300000b6ffb27230 */ /* 0x000fe40000004100 */
[C---:B------:R-:W-:Y:S01]  /*80e0*/  FMUL R45, R114.reuse, R45 ;  /* 0x0000002d722d7220 */ /* 0x040fe20000400000 */
[C---:B------:R-:W-:Y:S01]  /*80f0*/  FMUL R46, R114.reuse, R46 ;  /* 0x0000002e722e7220 */ /* 0x040fe20000400000 */
[----:B------:R-:W-:Y:S01]  /*8100*/  F2FP.F16.F32.PACK_AB R41, R43, R42 ;  /* 0x0000002a2b29723e */ /* 0x000fe200000000ff */
[C---:B------:R-:W-:Y:S01]  /*8110*/  FFMA R44, R117.reuse, R177, R44 ;  /* 0x000000b1752c7223 */ /* 0x040fe2000000002c */
[C---:B------:R-:W-:Y:S01]  /*8120*/  FFMA R45, R117.reuse, R178, R45 ;  /* 0x000000b2752d7223 */ /* 0x040fe2000000002d */
[----:B------:R-:W-:Y:S01]  /*8130*/  FFMA R46, R117, R179, R46 ;  /* 0x000000b3752e7223 */ /* 0x000fe2000000002e */
[C---:B------:R-:W-:Y:S01]  /*8140*/  FMUL R47, R114.reuse, R47 ;  /* 0x0000002f722f7220 */ /* 0x040fe20000400000 */
[--C-:B------:R-:W-:Y:S02]  /*8150*/  HADD2.F32 R181, -RZ, R188.reuse.H0_H0 ;  /* 0x200000bcffb57230 */ /* 0x100fe40000004100 */
[C---:B------:R-:W-:Y:S01]  /*8160*/  FMUL R32, R114.reuse, R32 ;  /* 0x0000002072207220 */ /* 0x040fe20000400000 */
[----:B------:R-:W-:Y:S01]  /*8170*/  HADD2.F32 R182, -RZ, R188.H1_H1 ;  /* 0x300000bcffb67230 */ /* 0x000fe20000004100 */
[----:B------:R-:W-:Y:S01]  /*8180*/  F2FP.F16.F32.PACK_AB R42, R45, R44 ;  /* 0x0000002c2d2a723e */ /* 0x000fe200000000ff */
[C---:B------:R-:W-:Y:S01]  /*8190*/  FFMA R47, R117.reuse, R180, R47 ;  /* 0x000000b4752f7223 */ /* 0x040fe2000000002f */
[----:B------:R-:W-:Y:S01]  /*81a0*/  FFMA R32, R117, R181, R32 ;  /* 0x000000b575207223 */ /* 0x000fe20000000020 */
[C---:B------:R-:W-:Y:S01]  /*81b0*/  FMUL R33, R114.reuse, R33 ;  /* 0x0000002172217220 */ /* 0x040fe20000400000 */
[C---:B------:R-:W-:Y:S01]  /*81c0*/  FMUL R34, R114.reuse, R34 ;  /* 0x0000002272227220 */ /* 0x040fe20000400000 */
[C---:B------:R-:W-:Y:S01]  /*81d0*/  FMUL R35, R114.reuse, R35 ;  /* 0x0000002372237220 */ /* 0x040fe20000400000 */
[----:B------:R-:W-:Y:S01]  /*81e0*/  F2FP.F16.F32.PACK_AB R43, R47, R46 ;  /* 0x0000002e2f2b723e */ /* 0x000fe200000000ff */
[C---:B------:R-:W-:Y:S01]  /*81f0*/  FFMA R33, R117.reuse, R182, R33 ;  /* 0x000000b675217223 */ /* 0x040fe20000000021 */
[C---:B------:R-:W-:Y:S01]  /*8200*/  FFMA R34, R117.reuse, R183, R34 ;  /* 0x000000b775227223 */ /* 0x040fe20000000022 */
[----:B------:R-:W-:Y:S01]  /*8210*/  FFMA R35, R117, R184, R35 ;  /* 0x000000b875237223 */ /* 0x000fe20000000023 */
[C---:B------:R-:W-:Y:S01]  /*8220*/  FMUL R36, R114.reuse, R36 ;  /* 0x0000002472247220 */ /* 0x040fe20000400000 */
[----:B------:R2:W-:Y:S01]  /*8230*/  STSM.16.M88.4 [R205+0x3a00], R40 ;  /* 0x003a0028cd007844 */ /* 0x0005e20000000200 */
[----:B------:R-:W-:Y:S01]  /*8240*/  F2FP.F16.F32.PACK_AB R32, R33, R32 ;  /* 0x000000202120723e */ /* 0x000fe200000000ff */
[C---:B------:R-:W-:Y:S01]  /*8250*/  FMUL R37, R114.reuse, R37 ;  /* 0x0000002572257220 */ /* 0x040fe20000400000 */
[--C-:B------:R-:W-:Y:S01]  /*8260*/  HADD2.F32 R187, -RZ, R191.reuse.H0_H0 ;  /* 0x200000bfffbb7230 */ /* 0x100fe20000004100 */
[----:B------:R-:W-:Y:S01]  /*8270*/  F2FP.F16.F32.PACK_AB R33, R35, R34 ;  /* 0x000000222321723e */ /* 0x000fe200000000ff */
[C---:B------:R-:W-:Y:S01]  /*8280*/  FFMA R36, R117.reuse, R185, R36 ;  /* 0x000000b975247223 */ /* 0x040fe20000000024 */
        /* <DEDUP_REMOVED lines=17> */
[--C-:B------:R-:W-:Y:S01]  /*83a0*/  HADD2.F32 R193, -RZ, R198.reuse.H0_H0 ;  /* 0x200000c6ffc17230 */ /* 0x100fe20000004100 */
[----:B------:R2:W-:Y:S01]  /*83b0*/  STSM.16.M88.4 [R205+0x4200], R32 ;  /* 0x00420020cd007844 */ /* 0x0005e20000000200 */
        /* <DEDUP_REMOVED lines=9> */
[C---:B------:R-:W-:Y:S01]  /*8450*/  FMUL R31, R114.reuse, R31 ;  /* 0x0000001f721f7220 */ /* 0x040fe20000400000 */
[--C-:B------:R-:W-:Y:S02]  /*8460*/  HADD2.F32 R197, -RZ, R204.reuse.H0_H0 ;  /* 0x200000ccffc57230 */ /* 0x100fe40000004100 */
[C---:B------:R-:W-:Y:S01]  /*8470*/  FMUL R4, R114.reuse, R4 ;  /* 0x0000000472047220 */ /* 0x040fe20000400000 */
[----:B------:R-:W-:Y:S02]  /*8480*/  HADD2.F32 R198, -RZ, R204.H1_H1 ;  /* 0x300000ccffc67230 */ /* 0x000fe40000004100 */
[C---:B------:R-:W-:Y:S01]  /*8490*/  FMUL R5, R114.reuse, R5 ;  /* 0x0000000572057220 */ /* 0x040fe20000400000 */
[C---:B------:R-:W-:Y:S01]  /*84a0*/  FFMA R30, R117.reuse, R195, R30 ;  /* 0x000000c3751e7223 */ /* 0x040fe2000000001e */
[C---:B------:R-:W-:Y:S01]  /*84b0*/  FMUL R6, R114.reuse, R6 ;  /* 0x0000000672067220 */ /* 0x040fe20000400000 */
[C---:B------:R-:W-:Y:S01]  /*84c0*/  FFMA R31, R117.reuse, R196, R31 ;  /* 0x000000c4751f7223 */ /* 0x040fe2000000001f */
[--C-:B------:R-:W-:Y:S02]  /*84d0*/  HADD2.F32 R201, -RZ, R206.reuse.H0_H0 ;  /* 0x200000ceffc97230 */ /* 0x100fe40000004100 */
[C---:B------:R-:W-:Y:S01]  /*84e0*/  FMUL R7, R114.reuse, R7 ;  /* 0x0000000772077220 */ /* 0x040fe20000400000 */
[C---:B------:R-:W-:Y:S01]  /*84f0*/  FFMA R4, R117.reuse, R197, R4 ;  /* 0x000000c575047223 */ /* 0x040fe20000000004 */
[----:B------:R-:W-:Y:S02]  /*8500*/  HADD2.F32 R202, -RZ, R206.H1_H1 ;  /* 0x300000ceffca7230 */ /* 0x000fe40000004100 */
        /* <DEDUP_REMOVED lines=8> */
[----:B------:R-:W-:Y:S01]  /*8590*/  FMUL R11, R114, R11 ;  /* 0x0000000b720b7220 */ /* 0x000fe20000400000 */
[C---:B------:R-:W-:Y:S01]  /*85a0*/  FFMA R8, R117.reuse, R201, R8 ;  /* 0x000000c975087223 */ /* 0x040fe20000000008 */
[C---:B------:R-:W-:Y:S01]  /*85b0*/  FFMA R9, R117.reuse, R202, R9 ;  /* 0x000000ca75097223 */ /* 0x040fe20000000009 */
[C---:B------:R-:W-:Y:S01]  /*85c0*/  FFMA R10, R117.reuse, R203, R10 ;  /* 0x000000cb750a7223 */ /* 0x040fe2000000000a */
[----:B------:R-:W-:Y:S01]  /*85d0*/  FFMA R11, R117, R204, R11 ;  /* 0x000000cc750b7223 */ /* 0x000fe2000000000b */
[----:B------:R-:W-:Y:S01]  /*85e0*/  F2FP.F16.F32.PACK_AB R26, R29, R28 ;  /* 0x0000001c1d1a723e */ /* 0x000fe200000000ff */
[----:B------:R-:W-:Y:S01]  /*85f0*/  UIADD3 UR59, UPT, UPT, UR56, 0x1, URZ ;  /* 0x00000001383b7890 */ /* 0x000fe2000fffe0ff */
[----:B------:R-:W-:Y:S01]  /*8600*/  F2FP.F16.F32.PACK_AB R27, R31, R30 ;  /* 0x0000001e1f1b723e */ /* 0x000fe200000000ff */
[----:B------:R-:W-:Y:S01]  /*8610*/  BSSY.RECONVERGENT B0, `(.L_x_111) ;  /* 0x000004c000007945 */ /* 0x000fe20003800200 */
[----:B------:R-:W-:Y:S02]  /*8620*/  F2FP.F16.F32.PACK_AB R4, R5, R4 ;  /* 0x000000040504723e */ /* 0x000fe400000000ff */
[----:B------:R-:W-:Y:S01]  /*8630*/  F2FP.F16.F32.PACK_AB R5, R7, R6 ;  /* 0x000000060705723e */ /* 0x000fe200000000ff */
[----:B------:R2:W-:Y:S01]  /*8640*/  STSM.16.M88.4 [R205+0x4a00], R24 ;  /* 0x004a0018cd007844 */ /* 0x0005e20000000200 */
[----:B------:R-:W-:Y:S02]  /*8650*/  F2FP.F16.F32.PACK_AB R6, R9, R8 ;  /* 0x000000080906723e */ /* 0x000fe400000000ff */
[----:B------:R-:W-:Y:S05]  /*8660*/  F2FP.F16.F32.PACK_AB R7, R11, R10 ;  /* 0x0000000a0b07723e */ /* 0x000fea00000000ff */
[----:B------:R2:W-:Y:S01]  /*8670*/  STSM.16.M88.4 [R205+0x5200], R4 ;  /* 0x00520004cd007844 */ /* 0x0005e20000000200 */
[----:B------:R-:W-:Y:S01]  /*8680*/  @!PT LDS RZ, [RZ] ;  /* 0x00000000fffff984 */ /* 0x000fe20000000800 */
[----:B------:R-:W-:Y:S01]  /*8690*/  @!PT LDS RZ, [RZ] ;  /* 0x00000000fffff984 */ /* 0x000fe20000000800 */
[----:B------:R-:W-:Y:S01]  /*86a0*/  @!PT LDS RZ, [RZ] ;  /* 0x00000000fffff984 */ /* 0x000fe20000000800 */
[----:B------:R-:W-:Y:S01]  /*86b0*/  @!PT LDS RZ, [RZ] ;  /* 0x00000000fffff984 */ /* 0x000fe20000000800 */
[----:B------:R1:W-:Y:S07]  /*86c0*/  MEMBAR.ALL.CTA ;  /* 0x0000000000007992 */ /* 0x0003ee0000008000 */
[----:B-1----:R-:W1:Y:S02]  /*86d0*/  FENCE.VIEW.ASYNC.S ;  /* 0x00000000000073c6 */ /* 0x002e640000000000 */
[----:B-1----:R-:W-:Y:S06]  /*86e0*/  BAR.SYNC.DEFER_BLOCKING 0x1, 0x80 ;  /* 0x0042000000007b1d */ /* 0x002fec0000010000 */
[----:B------:R-:W-:Y:S05]  /*86f0*/  @P0 BRA `(.L_x_112) ;  /* 0x0000000000f40947 */ /* 0x000fea0003800000 */
[----:B------:R-:W-:Y:S01]  /*8700*/  R2UR UR21, R219 ;  /* 0x00000000db1572ca */ /* 0x000fe200000e0000 */
[----:B------:R-:W-:Y:S01]  /*8710*/  UIADD3 UR62, UP0, UPT, UR60, 0x680, URZ ;  /* 0x000006803c3e7890 */ /* 0x000fe2000ff1e0ff */
[----:B------:R-:W-:Y:S01]  /*8720*/  R2UR UR22, R229 ;  /* 0x00000000e51672ca */ /* 0x000fe200000e0000 */
[----:B------:R-:W-:Y:S02]  /*8730*/  UIMAD UR52, UR56, 0x5800, UR44 ;  /* 0x00005800383478a4 */ /* 0x000fe4000f8e022c */
[----:B------:R-:W-:Y:S02]  /*8740*/  UIADD3.X UR63, UPT, UPT, URZ, UR61, URZ, UP0, !UPT ;  /* 0x0000003dff3f7290 */ /* 0x000fe400087fe4ff */
[----:B------:R-:W-:Y:S01]  /*8750*/  UIADD3 UR20, UPT, UPT, UR52, 0x200, URZ ;  /* 0x0000020034147890 */ /* 0x000fe2000fffe0ff */
[----:B------:R-:W-:Y:S01]  /*8760*/  UMOV UR23, UR36 ;  /* 0x0000002400177c82 */ /* 0x000fe20008000000 */
[----:B------:R-:W-:Y:S01]  /*8770*/  UIADD3 UR16, UPT, UPT, UR52, 0xa00, URZ ;  /* 0x00000a0034107890 */ /* 0x000fe2000fffe0ff */
[----:B------:R-:W-:Y:S03]  /*8780*/  UMOV UR19, UR36 ;  /* 0x0000002400137c82 */ /* 0x000fe60008000000 */
[----:B------:R-:W-:Y:S02]  /*8790*/  UIMAD UR21, UR21, 0xb0, URZ ;  /* 0x000000b0151578a4 */ /* 0x000fe4000f8e02ff */
[----:B------:R-:W-:Y:S02]  /*87a0*/  USHF.L.U32 UR22, UR22, 0x6, URZ ;  /* 0x0000000616167899 */ /* 0x000fe400080006ff */
[----:B------:R-:W-:Y:S02]  /*87b0*/  UIADD3 UR17, UPT, UPT, UR21, 0x10, URZ ;  /* 0x0000001015117890 */ /* 0x000fe4000fffe0ff */
[----:B------:R-:W-:Y:S02]  /*87c0*/  UIADD3 UR12, UPT, UPT, UR52, 0x1200, URZ ;  /* 0x00001200340c7890 */ /* 0x000fe4000fffe0ff */
[----:B------:R-:W-:Y:S01]  /*87d0*/  UIADD3 UR13, UPT, UPT, UR21, 0x20, URZ ;  /* 0x00000020150d7890 */ /* 0x000fe2000fffe0ff */
[----:B------:R-:W-:Y:S02]  /*87e0*/  UMOV UR18, UR22 ;  /* 0x0000001600127c82 */ /* 0x000fe40008000000 */
[----:B------:R1:W-:Y:S01]  /*87f0*/  UTMASTG.3D [UR20], [UR62] ;  /* 0x000000143e0073b5 */ /* 0x0003e20008010000 */
[----:B------:R-:W-:Y:S01]  /*8800*/  UMOV UR15, UR36 ;  /* 0x00000024000f7c82 */ /* 0x000fe20008000000 */
[----:B------:R-:W-:Y:S01]  /*8810*/  UMOV UR14, UR22 ;  /* 0x00000016000e7c82 */ /* 0x000fe20008000000 */
[----:B------:R-:W-:Y:S02]  /*8820*/  UIADD3 UR8, UPT, UPT, UR52, 0x1a00, URZ ;  /* 0x00001a0034087890 */ /* 0x000fe4000fffe0ff */
[----:B------:R-:W-:Y:S01]  /*8830*/  UIADD3 UR9, UPT, UPT, UR21, 0x30, URZ ;  /* 0x0000003015097890 */ /* 0x000fe2000fffe0ff */
[----:B------:R-:W-:Y:S01]  /*8840*/  UMOV UR11, UR36 ;  /* 0x00000024000b7c82 */ /* 0x000fe20008000000 */
[----:B------:R1:W-:Y:S01]  /*8850*/  UTMASTG.3D [UR16], [UR62] ;  /* 0x000000103e0073b5 */ /* 0x0003e20008010000 */
[----:B------:R-:W-:Y:S01]  /*8860*/  UMOV UR10, UR22 ;  /* 0x00000016000a7c82 */ /* 0x000fe20008000000 */
[----:B------:R-:W-:Y:S02]  /*8870*/  UIADD3 UR4, UPT, UPT, UR52, 0x2200, URZ ;  /* 0x0000220034047890 */ /* 0x000fe4000fffe0ff */
[----:B------:R-:W-:Y:S01]  /*8880*/  UIADD3 UR5, UPT, UPT, UR21, 0x40, URZ ;  /* 0x0000004015057890 */ /* 0x000fe2000fffe0ff */
[----:B------:R-:W-:Y:S01]  /*8890*/  UMOV UR7, UR36 ;  /* 0x0000002400077c82 */ /* 0x000fe20008000000 */
[----:B------:R-:W-:Y:S01]  /*88a0*/  UMOV UR6, UR22 ;  /* 0x0000001600067c82 */ /* 0x000fe20008000000 */
[----:B------:R1:W-:Y:S01]  /*88b0*/  UTMASTG.3D [UR12], [UR62] ;  /* 0x0000000c3e0073b5 */ /* 0x0003e20008010000 */
[----:B------:R-:W-:Y:S02]  /*88c0*/  UIADD3 UR24, UPT, UPT, UR52, 0x2a00, URZ ;  /* 0x00002a0034187890 */ /* 0x000fe4000fffe0ff */
[----:B------:R-:W-:Y:S01]  /*88d0*/  UIADD3 UR25, UPT, UPT, UR21, 0x50, URZ ;  /* 0x0000005015197890 */ /* 0x000fe2000fffe0ff */
[----:B------:R-:W-:Y:S01]  /*88e0*/  UMOV UR27, UR36 ;  /* 0x00000024001b7c82 */ /* 0x000fe20008000000 */
[----:B------:R-:W-:Y:S01]  /*88f0*/  UMOV UR26, UR22 ;  /* 0x00000016001a7c82 */ /* 0x000fe20008000000 */
[----:B------:R-:W-:Y:S01]  /*8900*/  UIADD3 UR28, UPT, UPT, UR52, 0x3200, URZ ;  /* 0x00003200341c7890 */ /* 0x000fe2000fffe0ff */
[----:B------:R1:W-:Y:S01]  /*8910*/  UTMASTG.3D [UR8], [UR62] ;  /* 0x000000083e0073b5 */ /* 0x0003e20008010000 */
[----:B------:R-:W-:Y:S01]  /*8920*/  UIADD3 UR29, UPT, UPT, UR21, 0x60, URZ ;  /* 0x00000060151d7890 */ /* 0x000fe2000fffe0ff */
[----:B------:R-:W-:Y:S01]  /*8930*/  UMOV UR31, UR36 ;  /* 0x00000024001f7c82 */ /* 0x000fe20008000000 */
[----:B------:R-:W-:Y:S01]  /*8940*/  UMOV UR30, UR22 ;  /* 0x00000016001e7c82 */ /* 0x000fe20008000000 */
[----:B------:R-:W-:Y:S02]  /*8950*/  UIADD3 UR32, UPT, UPT, UR52, 0x3a00, URZ ;  /* 0x00003a0034207890 */ /* 0x000fe4000fffe0ff */
[----:B------:R-:W-:Y:S01]  /*8960*/  UIADD3 UR33, UPT, UPT, UR21, 0x70, URZ ;  /* 0x0000007015217890 */ /* 0x000fe2000fffe0ff */
        /* <DEDUP_REMOVED lines=17> */
[----:B------:R1:W-:Y:S01]  /*8a80*/  UTMASTG.3D [UR32], [UR62] ;  /* 0x000000203e0073b5 */ /* 0x0003e20008010000 */
[----:B------:R1:W-:Y:S01]  /*8a90*/  UTMASTG.3D [UR40], [UR62] ;  /* 0x000000283e0073b5 */ /* 0x0003e20008010000 */
[----:B------:R1:W-:Y:S04]  /*8aa0*/  UTMASTG.3D [UR48], [UR62] ;  /* 0x000000303e0073b5 */ /* 0x0003e80008010000 */
[----:B------:R1:W-:Y:S02]  /*8ab0*/  UTMASTG.3D [UR52], [UR62] ;  /* 0x000000343e0073b5 */ /* 0x0003e40008010000 */
[----:B-1----:R0:W-:Y:S02]  /*8ac0*/  UTMACMDFLUSH ;  /* 0x00000000000079b7 */ /* 0x0021e40000000000 */
.L_x_112:
[----:B------:R-:W-:Y:S05]  /*8ad0*/  BSYNC.RECONVERGENT B0 ;  /* 0x0000000000007941 */ /* 0x000fea0003800200 */
.L_x_111:
[----:B------:R-:W-:Y:S04]  /*8ae0*/  BSSY.RECONVERGENT B0, `(.L_x_113) ;  /* 0x0000003000007945 */ /* 0x000fe80003800200 */
[----:B------:R-:W-:Y:S05]  /*8af0*/  @P0 BRA `(.L_x_114) ;  /* 0x0000000000040947 */ /* 0x000fea0003800000 */
[----:B------:R-:W-:Y:S04]  /*8b00*/  DEPBAR.LE SB0, 0x0 ;  /* 0x000080000000791a */ /* 0x000fe80000000000 */
.L_x_114:
[----:B------:R-:W-:Y:S05]  /*8b10*/  BSYNC.RECONVERGENT B0 ;  /* 0x0000000000007941 */ /* 0x000fea0003800200 */
.L_x_113:
[----:B------:R-:W-:Y:S01]  /*8b20*/  BAR.SYNC.DEFER_BLOCKING 0x1, 0x80 ;  /* 0x0042000000007b1d */ /* 0x000fe20000010000 */
[----:B------:R-:W-:Y:S01]  /*8b30*/  UIADD3 UR45, UPT, UPT, UR45, 0x1, URZ ;  /* 0x000000012d2d7890 */ /* 0x000fe2000fffe0ff */
[----:B------:R-:W-:Y:S03]  /*8b40*/  IADD3 R112, PT, PT, R112, 0x1, RZ ;  /* 0x0000000170707810 */ /* 0x000fe60007ffe0ff */
[----:B------:R-:W-:Y:S09]  /*8b50*/  UISETP.NE.AND UP0, UPT, UR45, URZ, UPT ;  /* 0x000000ff2d00728c */ /* 0x000ff2000bf05270 */
[----:B------:R-:W-:Y:S05]  /*8b60*/  BRA.U !UP0, `(.L_x_115) ;  /* 0x0000000108287547 */ /* 0x000fea000b800000 */
[----:B------:R-:W-:Y:S01]  /*8b70*/  ISETP.NE.AND P0, PT, R244, RZ, PT ;  /* 0x000000fff400720c */ /* 0x000fe20003f05270 */
[----:B------:R-:W-:Y:S11]  /*8b80*/  IMAD.U32 R0, RZ, RZ, UR37 ;  /* 0x00000025ff007e24 */ /* 0x000ff6000f8e00ff */
[----:B------:R-:W-:Y:S01]  /*8b90*/  @!UPT UIADD3 URZ, UPT, UPT, URZ, URZ, URZ ;  /* 0x000000fffffff290 */ /* 0x000fe2000fffe0ff */
[C---:B------:R-:W-:Y:S01]  /*8ba0*/  @P0 LEA R3, R237.reuse, UR44, 0x3 ;  /* 0x0000002ced030c11 */ /* 0x040fe2000f8e18ff */
[----:B------:R-:W-:Y:S04]  /*8bb0*/  VIADD R237, R237, 0x1 ;  /* 0x00000001eded7836 */ /* 0x000fe80000000000 */
[----:B------:R-:W-:Y:S05]  /*8bc0*/  @P0 VIADD R3, R3, 0xd0 ;  /* 0x000000d003030836 */ /* 0x000fea0000000000 */
[----:B------:R-:W-:Y:S04]  /*8bd0*/  @P0 PRMT R0, R0, 0x654, R3 ;  /* 0x0000065400000816 */ /* 0x000fe80000000003 */
[----:B------:R1:W-:Y:S01]  /*8be0*/  @P0 SYNCS.ARRIVE.TRANS64.RED.A1T0 RZ, [R0+URZ], RZ ;  /* 0x000000ff00ff09a7 */ /* 0x0003e200081004ff */
[C---:B------:R-:W-:Y:S04]  /*8bf0*/  ISETP.NE.AND P0, PT, R237.reuse, 0x2, PT ;  /* 0x00000002ed00780c */ /* 0x040fe80003f05270 */
[----:B------:R-:W-:Y:S09]  /*8c00*/  SEL R237, R237, RZ, P0 ;  /* 0x000000ffeded7207 */ /* 0x000ff20000000000 */
.L_x_115:
[----:B------:R-:W-:Y:S01]  /*8c10*/  ISETP.NE.AND P2, PT, R242, RZ, PT ;  /* 0x000000fff200720c */ /* 0x000fe20003f45270 */
[----:B------:R-:W-:Y:S01]  /*8c20*/  UISETP.NE.AND UP0, UPT, UR59, 0x2, UPT ;  /* 0x000000023b00788c */ /* 0x000fe2000bf05270 */
[----:B------:R-:W-:Y:S01]  /*8c30*/  ISETP.NE.AND P0, PT, R243, 0x2, PT ;  /* 0x00000002f300780c */ /* 0x000fe20003f05270 */
[----:B------:R-:W-:Y:S01]  /*8c40*/  IMAD.IADD R219, R111, 0x1, R218 ;  /* 0x000000016fdb7824 */ /* 0x000fe200078e02da */
[----:B------:R-:W-:Y:S01]  /*8c50*/  ISETP.NE.AND P1, PT, R112, 0x4, PT ;  /* 0x000000047000780c */ /* 0x000fe20003f25270 */
[----:B------:R-:W-:Y:S01]  /*8c60*/  USEL UR4, URZ, 0x1, UP0 ;  /* 0x00000001ff047887 */ /* 0x000fe20008000000 */
[----:B------:R-:W-:Y:S01]  /*8c70*/  SEL R3, RZ, 0x1, P0 ;  /* 0x00000001ff037807 */ /* 0x000fe20000000000 */
[----:B------:R-:W-:Y:S01]  /*8c80*/  USEL UR56, UR59, URZ, UP0 ;  /* 0x000000ff3b387287 */ /* 0x000fe20008000000 */
[----:B-1----:R-:W-:Y:S01]  /*8c90*/  SEL R0, RZ, 0x1, P1 ;  /* 0x00000001ff007807 */ /* 0x002fe20000800000 */
[----:B------:R-:W-:Y:S01]  /*8ca0*/  IMAD.IADD R229, R113, 0x1, R228 ;  /* 0x0000000171e57824 */ /* 0x000fe200078e02e4 */
[----:B------:R-:W-:Y:S02]  /*8cb0*/  LOP3.LUT R238, R238, R3, RZ, 0x3c, !PT ;  /* 0x00000003eeee7212 */ /* 0x000fe400078e3cff */
[----:B------:R-:W-:Y:S02]  /*8cc0*/  LOP3.LUT R240, R240, UR4, RZ, 0x3c, !PT ;  /* 0x00000004f0f07c12 */ /* 0x000fe4000f8e3cff */
[----:B------:R-:W-:Y:S02]  /*8cd0*/  @P2 R2UR UR36, R236 ;  /* 0x00000000ec2422ca */ /* 0x000fe400000e0000 */
[----:B------:R-:W-:Y:S02]  /*8ce0*/  LOP3.LUT R239, R239, R0, RZ, 0x3c, !PT ;  /* 0x00000000efef7212 */ /* 0x000fe400078e3cff */
[----:B------:R-:W-:Y:S02]  /*8cf0*/  SEL R243, R243, RZ, P0 ;  /* 0x000000fff3f37207 */ /* 0x000fe40000000000 */
[----:B------:R-:W-:Y:S01]  /*8d00*/  SEL R112, R112, RZ, P1 ;  /* 0x000000ff70707207 */ /* 0x000fe20000800000 */
[----:B------:R-:W-:Y:S08]  /*8d10*/  @P2 BRA `(.L_x_116) ;  /* 0xffffffc4004c2947 */ /* 0x000ff0000383ffff */
[----:B------:R-:W-:-:S09]  /*8d20*/  UISETP.NE.AND UP0, UPT, UR58, URZ, UPT ;  /* 0x000000ff3a00728c */ /* 0x000fd2000bf05270 */
[----:B------:R-:W-:Y:S05]  /*8d30*/  BRA.U !UP0, `(.L_x_117) ;  /* 0x0000000108487547 */ /* 0x000fea000b800000 */
[----:B------:R-:W1:Y:S02]  /*8d40*/  LDCU.64 UR4, c[0x0][0x890] ;  /* 0x00011200ff0477ac */ /* 0x000e640008000a00 */
[----:B-1----:R-:W-:-:S04]  /*8d50*/  UISETP.NE.U32.AND UP0, UPT, UR4, URZ, UPT ;  /* 0x000000ff0400728c */ /* 0x002fc8000bf05070 */
[----:B------:R-:W-:-:S09]  /*8d60*/  UISETP.NE.AND.EX UP0, UPT, UR5, URZ, UPT, UP0 ;  /* 0x000000ff0500728c */ /* 0x000fd2000bf05300 */
[----:B------:R-:W-:Y:S05]  /*8d70*/  BRA.U UP0, `(.L_x_118) ;  /* 0x00000001000c7547 */ /* 0x000fea000b800000 */
[----:B------:R-:W-:-:S13]  /*8d80*/  FSETP.NEU.AND P0, PT, R117, RZ, PT ;  /* 0x000000ff7500720b */ /* 0x000fda0003f0d000 */
[----:B------:R-:W-:Y:S05]  /*8d90*/  @!P0 EXIT ;  /* 0x000000000000894d */ /* 0x000fea0003800000 */
[----:B------:R-:W-:Y:S05]  /*8da0*/  BRA `(.L_x_117) ;  /* 0x00000000002c7947 */ /* 0x000fea0003800000 */
.L_x_118:
[----:B------:R-:W-:Y:S01]  /*8db0*/  LOP3.LUT P0, RZ, R230, 0xff, RZ, 0xc0, !PT ;  /* 0x000000ffe6ff7812 */ /* 0x000fe2000780c0ff */
[----:B------:R-:W-:-:S12]  /*8dc0*/  BSSY.RECONVERGENT B0, `(.L_x_117) ;  /* 0x0000009000007945 */ /* 0x000fd80003800200 */
[----:B------:R-:W-:Y:S05]  /*8dd0*/  @P0 BRA `(.L_x_119) ;  /* 0x0000000000140947 */ /* 0x000fea0003800000 */
[----:B------:R-:W1:Y:S02]  /*8de0*/  LDCU.64 UR4, c[0x0][0x888] ;  /* 0x00011100ff0477ac */ /* 0x000e640008000a00 */
[----:B-1----:R-:W-:-:S04]  /*8df0*/  ISETP.NE.U32.AND P0, PT, RZ, UR4, PT ;  /* 0x00000004ff007c0c */ /* 0x002fc8000bf05070 */
[----:B------:R-:W-:-:S13]  /*8e00*/  ISETP.NE.AND.EX P0, PT, RZ, UR5, PT, P0 ;  /* 0x00000005ff007c0c */ /* 0x000fda000bf05300 */
[----:B------:R-:W-:Y:S05]  /*8e10*/  @!P0 EXIT ;  /* 0x000000000000894d */ /* 0x000fea0003800000 */
[----:B------:R-:W-:Y:S05]  /*8e20*/  BRA `(.L_x_120) ;  /* 0x0000000000087947 */ /* 0x000fea0003800000 */
.L_x_119:
[----:B------:R-:W-:-:S13]  /*8e30*/  FSETP.NEU.AND P0, PT, R117, RZ, PT ;  /* 0x000000ff7500720b */ /* 0x000fda0003f0d000 */
[----:B------:R-:W-:Y:S05]  /*8e40*/  @!P0 EXIT ;  /* 0x000000000000894d */ /* 0x000fea0003800000 */
.L_x_120:
[----:B------:R-:W-:Y:S05]  /*8e50*/  BSYNC.RECONVERGENT B0 ;  /* 0x0000000000007941 */ /* 0x000fea0003800200 */
.L_x_117:
[----:B------:R-:W-:-:S04]  /*8e60*/  DEPBAR.LE SB0, 0x0 ;  /* 0x000080000000791a */ /* 0x000fc80000000000 */
[----:B------:R-:W-:Y:S05]  /*8e70*/  EXIT ;  /* 0x000000000000794d */ /* 0x000fea0003800000 */
.L_x_20:
[----:B--2---:R2:W1:Y:S02]  /*8e80*/  SYNCS.PHASECHK.TRANS64.TRYWAIT P0, [R3+URZ+0x160], R2 ;  /* 0x00016002030075a7 */ /* 0x00446400080011ff */
[----:B-1----:R-:W-:Y:S05]  /*8e90*/  @!P0 NANOSLEEP.SYNCS 0x989680 ;  /* 0x009896800000895d */ /* 0x002fea0003900000 */
[----:B------:R-:W1:Y:S02]  /*8ea0*/  @!P0 SYNCS.PHASECHK.TRANS64 P0, [R3+URZ+0x160], R2 ;  /* 0x00016002030085a7 */ /* 0x000e6400080010ff */
[----:B-1----:R-:W-:Y:S05]  /*8eb0*/  @!P0 BRA `(.L_x_20) ;  /* 0xfffffffc00f08947 */ /* 0x002fea000383ffff */
[----:B------:R-:W-:Y:S05]  /*8ec0*/  BRA `(.L_x_121) ;  /* 0xffffff8800047947 */ /* 0x000fea000383ffff */
.L_x_23:
[----:B-1----:R-:W-:Y:S07]  /*8ed0*/  MOV R2, UR33 ;  /* 0x0000002100027c02 */ /* 0x002fee0008000f00 */
.L_x_122:
[----:B-1----:R1:W2:Y:S02]  /*8ee0*/  SYNCS.PHASECHK.TRANS64.TRYWAIT P0, [R2+URZ+0x60], R5 ;  /* 0x00006005020075a7 */ /* 0x0022a400080011ff */
[----:B--2---:R-:W-:Y:S05]  /*8ef0*/  @!P0 NANOSLEEP.SYNCS 0x989680 ;  /* 0x009896800000895d */ /* 0x004fea0003900000 */
[----:B------:R-:W2:Y:S02]  /*8f00*/  @!P0 SYNCS.PHASECHK.TRANS64 P0, [R2+URZ+0x60], R5 ;  /* 0x00006005020085a7 */ /* 0x000ea400080010ff */
[----:B--2---:R-:W-:Y:S05]  /*8f10*/  @!P0 BRA `(.L_x_122) ;  /* 0xfffffffc00f08947 */ /* 0x004fea000383ffff */
[----:B------:R-:W-:Y:S05]  /*8f20*/  BRA `(.L_x_22) ;  /* 0xffffff8800547947 */ /* 0x000fea000383ffff */
.L_x_29:
[----:B-1----:R-:W-:Y:S07]  /*8f30*/  MOV R2, UR17 ;  /* 0x0000001100027c02 */ /* 0x002fee0008000f00 */
.L_x_123:
[----:B-1----:R1:W2:Y:S02]  /*8f40*/  SYNCS.PHASECHK.TRANS64.TRYWAIT P0, [R2+URZ+0x60], R5 ;  /* 0x00006005020075a7 */ /* 0x0022a400080011ff */
[----:B--2---:R-:W-:Y:S05]  /*8f50*/  @!P0 NANOSLEEP.SYNCS 0x989680 ;  /* 0x009896800000895d */ /* 0x004fea0003900000 */
[----:B------:R-:W2:Y:S02]  /*8f60*/  @!P0 SYNCS.PHASECHK.TRANS64 P0, [R2+URZ+0x60], R5 ;  /* 0x00006005020085a7 */ /* 0x000ea400080010ff */
[----:B--2---:R-:W-:Y:S05]  /*8f70*/  @!P0 BRA `(.L_x_123) ;  /* 0xfffffffc00f08947 */ /* 0x004fea000383ffff */
[----:B------:R-:W-:Y:S05]  /*8f80*/  BRA `(.L_x_28) ;  /* 0xffffff8800fc7947 */ /* 0x000fea000383ffff */
.L_x_33:
[----:B-1----:R1:W2:Y:S02]  /*8f90*/  SYNCS.PHASECHK.TRANS64.TRYWAIT P0, [R2+URZ+0xf0], R3 ;  /* 0x0000f003020075a7 */ /* 0x0022a400080011ff */
[----:B--2---:R-:W-:Y:S05]  /*8fa0*/  @!P0 NANOSLEEP.SYNCS 0x989680 ;  /* 0x009896800000895d */ /* 0x004fea0003900000 */
[----:B------:R-:W2:Y:S02]  /*8fb0*/  @!P0 SYNCS.PHASECHK.TRANS64 P0, [R2+URZ+0xf0], R3 ;  /* 0x0000f003020085a7 */ /* 0x000ea400080010ff */
[----:B--2---:R-:W-:Y:S05]  /*8fc0*/  @!P0 BRA `(.L_x_33) ;  /* 0xfffffffc00f08947 */ /* 0x004fea000383ffff */
[----:B------:R-:W-:Y:S05]  /*8fd0*/  BRA `(.L_x_124) ;  /* 0xffffff8c008c7947 */ /* 0x000fea000383ffff */
.L_x_37:
[----:B----4-:R-:W-:-:S07]  /*8fe0*/  MOV R0, UR5 ;  /* 0x0000000500007c02 */ /* 0x010fce0008000f00 */
.L_x_125:
[----:B-1----:R1:W2:Y:S02]  /*8ff0*/  SYNCS.PHASECHK.TRANS64.TRYWAIT P0, [R0+URZ], R3 ;  /* 0x00000003000075a7 */ /* 0x0022a400080011ff */
[----:B--2---:R-:W-:Y:S05]  /*9000*/  @!P0 NANOSLEEP.SYNCS 0x989680 ;  /* 0x009896800000895d */ /* 0x004fea0003900000 */
[----:B------:R-:W2:Y:S02]  /*9010*/  @!P0 SYNCS.PHASECHK.TRANS64 P0, [R0+URZ], R3 ;  /* 0x00000003000085a7 */ /* 0x000ea400080010ff */
[----:B--2---:R-:W-:Y:S05]  /*9020*/  @!P0 BRA `(.L_x_125) ;  /* 0xfffffffc00f08947 */ /* 0x004fea000383ffff */
[----:B------:R-:W-:Y:S05]  /*9030*/  BRA `(.L_x_126) ;  /* 0xffffff9000fc7947 */ /* 0x000fea000383ffff */
.L_x_38:
[----:B----4-:R-:W-:-:S07]  /*9040*/  MOV R0, UR5 ;  /* 0x0000000500007c02 */ /* 0x010fce0008000f00 */
.L_x_127:
[----:B-1----:R1:W2:Y:S02]  /*9050*/  SYNCS.PHASECHK.TRANS64.TRYWAIT P0, [R0+URZ], R3 ;  /* 0x00000003000075a7 */ /* 0x0022a400080011ff */
[----:B--2---:R-:W-:Y:S05]  /*9060*/  @!P0 NANOSLEEP.SYNCS 0x989680 ;  /* 0x009896800000895d */ /* 0x004fea0003900000 */
[----:B------:R-:W2:Y:S02]  /*9070*/  @!P0 SYNCS.PHASECHK.TRANS64 P0, [R0+URZ], R3 ;  /* 0x00000003000085a7 */ /* 0x000ea400080010ff */
[----:B--2---:R-:W-:Y:S05]  /*9080*/  @!P0 BRA `(.L_x_127) ;  /* 0xfffffffc00f08947 */ /* 0x004fea000383ffff */
[----:B------:R-:W-:Y:S05]  /*9090*/  BRA `(.L_x_128) ;  /* 0xffffff9400087947 */ /* 0x000fea000383ffff */
.L_x_39:
[----:B----4-:R-:W-:-:S07]  /*90a0*/  MOV R0, UR5 ;  /* 0x0000000500007c02 */ /* 0x010fce0008000f00 */
.L_x_129:
[----:B-1----:R1:W2:Y:S02]  /*90b0*/  SYNCS.PHASECHK.TRANS64.TRYWAIT P0, [R0+URZ], R3 ;  /* 0x00000003000075a7 */ /* 0x0022a400080011ff */
[----:B--2---:R-:W-:Y:S05]  /*90c0*/  @!P0 NANOSLEEP.SYNCS 0x989680 ;  /* 0x009896800000895d */ /* 0x004fea0003900000 */
[----:B------:R-:W2:Y:S02]  /*90d0*/  @!P0 SYNCS.PHASECHK.TRANS64 P0, [R0+URZ], R3 ;  /* 0x00000003000085a7 */ /* 0x000ea400080010ff */
[----:B--2---:R-:W-:Y:S05]  /*90e0*/  @!P0 BRA `(.L_x_129) ;  /* 0xfffffffc00f08947 */ /* 0x004fea000383ffff */
[----:B------:R-:W-:Y:S05]  /*90f0*/  BRA `(.L_x_130) ;  /* 0xffffff9400147947 */ /* 0x000fea000383ffff */
.L_x_40:
[----:B----4-:R-:W-:-:S07]  /*9100*/  MOV R0, UR5 ;  /* 0x0000000500007c02 */ /* 0x010fce0008000f00 */
.L_x_131:
[----:B-1----:R1:W2:Y:S02]  /*9110*/  SYNCS.PHASECHK.TRANS64.TRYWAIT P0, [R0+URZ], R3 ;  /* 0x00000003000075a7 */ /* 0x0022a400080011ff */
[----:B--2---:R-:W-:Y:S05]  /*9120*/  @!P0 NANOSLEEP.SYNCS 0x989680 ;  /* 0x009896800000895d */ /* 0x004fea0003900000 */
[----:B------:R-:W2:Y:S02]  /*9130*/  @!P0 SYNCS.PHASECHK.TRANS64 P0, [R0+URZ], R3 ;  /* 0x00000003000085a7 */ /* 0x000ea400080010ff */
[----:B--2---:R-:W-:Y:S05]  /*9140*/  @!P0 BRA `(.L_x_131) ;  /* 0xfffffffc00f08947 */ /* 0x004fea000383ffff */
[----:B------:R-:W-:Y:S05]  /*9150*/  BRA `(.L_x_132) ;  /* 0xffffff9400207947 */ /* 0x000fea000383ffff */
.L_x_41:
[----:B----4-:R-:W-:-:S07]  /*9160*/  MOV R0, UR5 ;  /* 0x0000000500007c02 */ /* 0x010fce0008000f00 */
.L_x_133:
[----:B-1----:R1:W2:Y:S02]  /*9170*/  SYNCS.PHASECHK.TRANS64.TRYWAIT P0, [R0+URZ], R3 ;  /* 0x00000003000075a7 */ /* 0x0022a400080011ff */
[----:B--2---:R-:W-:Y:S05]  /*9180*/  @!P0 NANOSLEEP.SYNCS 0x989680 ;  /* 0x009896800000895d */ /* 0x004fea0003900000 */
[----:B------:R-:W2:Y:S02]  /*9190*/  @!P0 SYNCS.PHASECHK.TRANS64 P0, [R0+URZ], R3 ;  /* 0x00000003000085a7 */ /* 0x000ea400080010ff */
[----:B--2---:R-:W-:Y:S05]  /*91a0*/  @!P0 BRA `(.L_x_133) ;  /* 0xfffffffc00f08947 */ /* 0x004fea000383ffff */
[----:B------:R-:W-:Y:S05]  /*91b0*/  BRA `(.L_x_134) ;  /* 0xffffff94002c7947 */ /* 0x000fea000383ffff */
.L_x_42:
[----:B----4-:R-:W-:-:S07]  /*91c0*/  MOV R0, UR5 ;  /* 0x0000000500007c02 */ /* 0x010fce0008000f00 */
.L_x_135:
[----:B-1----:R1:W2:Y:S02]  /*91d0*/  SYNCS.PHASECHK.TRANS64.TRYWAIT P0, [R0+URZ], R3 ;  /* 0x00000003000075a7 */ /* 0x0022a400080011ff */
[----:B--2---:R-:W-:Y:S05]  /*91e0*/  @!P0 NANOSLEEP.SYNCS 0x989680 ;  /* 0x009896800000895d */ /* 0x004fea0003900000 */
[----:B------:R-:W2:Y:S02]  /*91f0*/  @!P0 SYNCS.PHASECHK.TRANS64 P0, [R0+URZ], R3 ;  /* 0x00000003000085a7 */ /* 0x000ea400080010ff */
[----:B--2---:R-:W-:Y:S05]  /*9200*/  @!P0 BRA `(.L_x_135) ;  /* 0xfffffffc00f08947 */ /* 0x004fea000383ffff */
[----:B------:R-:W-:Y:S05]  /*9210*/  BRA `(.L_x_136) ;  /* 0xffffff9400387947 */ /* 0x000fea000383ffff */
.L_x_43:
[----:B----4-:R-:W-:-:S07]  /*9220*/  MOV R0, UR5 ;  /* 0x0000000500007c02 */ /* 0x010fce0008000f00 */
.L_x_137:
[----:B-1----:R1:W2:Y:S02]  /*9230*/  SYNCS.PHASECHK.TRANS64.TRYWAIT P0, [R0+URZ], R3 ;  /* 0x00000003000075a7 */ /* 0x0022a400080011ff */
[----:B--2---:R-:W-:Y:S05]  /*9240*/  @!P0 NANOSLEEP.SYNCS 0x989680 ;  /* 0x009896800000895d */ /* 0x004fea0003900000 */
[----:B------:R-:W2:Y:S02]  /*9250*/  @!P0 SYNCS.PHASECHK.TRANS64 P0, [R0+URZ], R3 ;  /* 0x00000003000085a7 */ /* 0x000ea400080010ff */
[----:B--2---:R-:W-:Y:S05]  /*9260*/  @!P0 BRA `(.L_x_137) ;  /* 0xfffffffc00f08947 */ /* 0x004fea000383ffff */
[----:B------:R-:W-:Y:S05]  /*9270*/  BRA `(.L_x_138) ;  /* 0xffffff9400447947 */ /* 0x000fea000383ffff */
.L_x_44:
[----:B----4-:R-:W-:-:S07]  /*9280*/  MOV R0, UR5 ;  /* 0x0000000500007c02 */ /* 0x010fce0008000f00 */
.L_x_139:
[----:B-1----:R1:W2:Y:S02]  /*9290*/  SYNCS.PHASECHK.TRANS64.TRYWAIT P0, [R0+URZ], R3 ;  /* 0x00000003000075a7 */ /* 0x0022a400080011ff */
[----:B--2---:R-:W-:Y:S05]  /*92a0*/  @!P0 NANOSLEEP.SYNCS 0x989680 ;  /* 0x009896800000895d */ /* 0x004fea0003900000 */
[----:B------:R-:W2:Y:S02]  /*92b0*/  @!P0 SYNCS.PHASECHK.TRANS64 P0, [R0+URZ], R3 ;  /* 0x00000003000085a7 */ /* 0x000ea400080010ff */
[----:B--2---:R-:W-:Y:S05]  /*92c0*/  @!P0 BRA `(.L_x_139) ;  /* 0xfffffffc00f08947 */ /* 0x004fea000383ffff */
[----:B------:R-:W-:Y:S05]  /*92d0*/  BRA `(.L_x_140) ;  /* 0xffffff9400507947 */ /* 0x000fea000383ffff */
.L_x_45:
[----:B----4-:R-:W-:-:S07]  /*92e0*/  MOV R0, UR5 ;  /* 0x0000000500007c02 */ /* 0x010fce0008000f00 */
.L_x_141:
[----:B-1----:R1:W2:Y:S02]  /*92f0*/  SYNCS.PHASECHK.TRANS64.TRYWAIT P0, [R0+URZ], R3 ;  /* 0x00000003000075a7 */ /* 0x0022a400080011ff */
[----:B--2---:R-:W-:Y:S05]  /*9300*/  @!P0 NANOSLEEP.SYNCS 0x989680 ;  /* 0x009896800000895d */ /* 0x004fea0003900000 */
[----:B------:R-:W2:Y:S02]  /*9310*/  @!P0 SYNCS.PHASECHK.TRANS64 P0, [R0+URZ], R3 ;  /* 0x00000003000085a7 */ /* 0x000ea400080010ff */
[----:B--2---:R-:W-:Y:S05]  /*9320*/  @!P0 BRA `(.L_x_141) ;  /* 0xfffffffc00f08947 */ /* 0x004fea000383ffff */
[----:B------:R-:W-:Y:S05]  /*9330*/  BRA `(.L_x_142) ;  /* 0xffffff94005c7947 */ /* 0x000fea000383ffff */
.L_x_46:
[----:B----4-:R-:W-:-:S07]  /*9340*/  MOV R0, UR5 ;  /* 0x0000000500007c02 */ /* 0x010fce0008000f00 */
.L_x_143:
[----:B-1----:R1:W2:Y:S02]  /*9350*/  SYNCS.PHASECHK.TRANS64.TRYWAIT P0, [R0+URZ], R3 ;  /* 0x00000003000075a7 */ /* 0x0022a400080011ff */
[----:B--2---:R-:W-:Y:S05]  /*9360*/  @!P0 NANOSLEEP.SYNCS 0x989680 ;  /* 0x009896800000895d */ /* 0x004fea0003900000 */
[----:B------:R-:W2:Y:S02]  /*9370*/  @!P0 SYNCS.PHASECHK.TRANS64 P0, [R0+URZ], R3 ;  /* 0x00000003000085a7 */ /* 0x000ea400080010ff */
[----:B--2---:R-:W-:Y:S05]  /*9380*/  @!P0 BRA `(.L_x_143) ;  /* 0xfffffffc00f08947 */ /* 0x004fea000383ffff */
[----:B------:R-:W-:Y:S05]  /*9390*/  BRA `(.L_x_144) ;  /* 0xffffff9400687947 */ /* 0x000fea000383ffff */
.L_x_47:
[----:B----4-:R-:W-:-:S07]  /*93a0*/  MOV R0, UR5 ;  /* 0x0000000500007c02 */ /* 0x010fce0008000f00 */
.L_x_145:
[----:B-1----:R1:W2:Y:S02]  /*93b0*/  SYNCS.PHASECHK.TRANS64.TRYWAIT P0, [R0+URZ], R3 ;  /* 0x00000003000075a7 */ /* 0x0022a400080011ff */
[----:B--2---:R-:W-:Y:S05]  /*93c0*/  @!P0 NANOSLEEP.SYNCS 0x989680 ;  /* 0x009896800000895d */ /* 0x004fea0003900000 */
[----:B------:R-:W2:Y:S02]  /*93d0*/  @!P0 SYNCS.PHASECHK.TRANS64 P0, [R0+URZ], R3 ;  /* 0x00000003000085a7 */ /* 0x000ea400080010ff */
[----:B--2---:R-:W-:Y:S05]  /*93e0*/  @!P0 BRA `(.L_x_145) ;  /* 0xfffffffc00f08947 */ /* 0x004fea000383ffff */
[----:B------:R-:W-:Y:S05]  /*93f0*/  BRA `(.L_x_146) ;  /* 0xffffff9400747947 */ /* 0x000fea000383ffff */
.L_x_50:
[----:B-1----:R1:W2:Y:S02]  /*9400*/  SYNCS.PHASECHK.TRANS64.TRYWAIT P0, [R0+URZ+0x150], R5 ;  /* 0x00015005000075a7 */ /* 0x0022a400080011ff */
[----:B--2---:R-:W-:Y:S05]  /*9410*/  @!P0 NANOSLEEP.SYNCS 0x989680 ;  /* 0x009896800000895d */ /* 0x004fea0003900000 */
[----:B------:R-:W2:Y:S02]  /*9420*/  @!P0 SYNCS.PHASECHK.TRANS64 P0, [R0+URZ+0x150], R5 ;  /* 0x00015005000085a7 */ /* 0x000ea400080010ff */
[----:B--2---:R-:W-:Y:S05]  /*9430*/  @!P0 BRA `(.L_x_50) ;  /* 0xfffffffc00f08947 */ /* 0x004fea000383ffff */
[----:B------:R-:W-:Y:S05]  /*9440*/  BRA `(.L_x_147) ;  /* 0xffffff9400d07947 */ /* 0x000fea000383ffff */
.L_x_51:
[----:B------:R-:W-:-:S07]  /*9450*/  MOV R0, UR5 ;  /* 0x0000000500007c02 */ /* 0x000fce0008000f00 */
.L_x_148:
[----:B-1----:R1:W2:Y:S02]  /*9460*/  SYNCS.PHASECHK.TRANS64.TRYWAIT P0, [R0+URZ+0x100], R5 ;  /* 0x00010005000075a7 */ /* 0x0022a400080011ff */
[----:B--2---:R-:W-:Y:S05]  /*9470*/  @!P0 NANOSLEEP.SYNCS 0x989680 ;  /* 0x009896800000895d */ /* 0x004fea0003900000 */
[----:B------:R-:W2:Y:S02]  /*9480*/  @!P0 SYNCS.PHASECHK.TRANS64 P0, [R0+URZ+0x100], R5 ;  /* 0x00010005000085a7 */ /* 0x000ea400080010ff */
[----:B--2---:R-:W-:Y:S05]  /*9490*/  @!P0 BRA `(.L_x_148) ;  /* 0xfffffffc00f08947 */ /* 0x004fea000383ffff */
[----:B------:R-:W-:Y:S05]  /*94a0*/  BRA `(.L_x_149) ;  /* 0xffffff9400e07947 */ /* 0x000fea000383ffff */
.L_x_52:
[----:B-1----:R1:W2:Y:S02]  /*94b0*/  SYNCS.PHASECHK.TRANS64.TRYWAIT P1, [R0+URZ+0xf0], R5 ;  /* 0x0000f005000075a7 */ /* 0x0022a400080211ff */
[----:B--2---:R-:W-:Y:S05]  /*94c0*/  @!P1 NANOSLEEP.SYNCS 0x989680 ;  /* 0x009896800000995d */ /* 0x004fea0003900000 */
[----:B------:R-:W2:Y:S02]  /*94d0*/  @!P1 SYNCS.PHASECHK.TRANS64 P1, [R0+URZ+0xf0], R5 ;  /* 0x0000f005000095a7 */ /* 0x000ea400080210ff */
[----:B--2---:R-:W-:Y:S05]  /*94e0*/  @!P1 BRA `(.L_x_52) ;  /* 0xfffffffc00f09947 */ /* 0x004fea000383ffff */
[----:B------:R-:W-:Y:S05]  /*94f0*/  BRA `(.L_x_150) ;  /* 0xffffff9800107947 */ /* 0x000fea000383ffff */
.L_x_55:
[----:B------:R-:W-:-:S07]  /*9500*/  MOV R0, UR5 ;  /* 0x0000000500007c02 */ /* 0x000fce0008000f00 */
.L_x_151:
[----:B-1----:R1:W2:Y:S02]  /*9510*/  SYNCS.PHASECHK.TRANS64.TRYWAIT P0, [R0+URZ+0x100], R3 ;  /* 0x00010003000075a7 */ /* 0x0022a400080011ff */
[----:B--2---:R-:W-:Y:S05]  /*9520*/  @!P0 NANOSLEEP.SYNCS 0x989680 ;  /* 0x009896800000895d */ /* 0x004fea0003900000 */
[----:B------:R-:W2:Y:S02]  /*9530*/  @!P0 SYNCS.PHASECHK.TRANS64 P0, [R0+URZ+0x100], R3 ;  /* 0x00010003000085a7 */ /* 0x000ea400080010ff */
[----:B--2---:R-:W-:Y:S05]  /*9540*/  @!P0 BRA `(.L_x_151) ;  /* 0xfffffffc00f08947 */ /* 0x004fea000383ffff */
[----:B------:R-:W-:Y:S05]  /*9550*/  BRA `(.L_x_54) ;  /* 0xffffff9800647947 */ /* 0x000fea000383ffff */
.L_x_62:
[----:B-1----:R1:W2:Y:S02]  /*9560*/  SYNCS.PHASECHK.TRANS64.TRYWAIT P1, [R0+URZ+0xf0], R5 ;  /* 0x0000f005000075a7 */ /* 0x0022a400080211ff */
[----:B--2---:R-:W-:Y:S05]  /*9570*/  @!P1 NANOSLEEP.SYNCS 0x989680 ;  /* 0x009896800000995d */ /* 0x004fea0003900000 */
[----:B------:R-:W2:Y:S02]  /*9580*/  @!P1 SYNCS.PHASECHK.TRANS64 P1, [R0+URZ+0xf0], R5 ;  /* 0x0000f005000095a7 */ /* 0x000ea400080210ff */
[----:B--2---:R-:W-:Y:S05]  /*9590*/  @!P1 BRA `(.L_x_62) ;  /* 0xfffffffc00f09947 */ /* 0x004fea000383ffff */
[----:B------:R-:W-:Y:S05]  /*95a0*/  BRA `(.L_x_152) ;  /* 0xffffff9c00c47947 */ /* 0x000fea000383ffff */
.L_x_63:
[----:B------:R-:W-:-:S07]  /*95b0*/  MOV R3, UR14 ;  /* 0x0000000e00037c02 */ /* 0x000fce0008000f00 */
.L_x_153:
[----:B-1----:R1:W2:Y:S02]  /*95c0*/  SYNCS.PHASECHK.TRANS64.TRYWAIT P0, [R3+URZ+0x130], R0 ;  /* 0x00013000030075a7 */ /* 0x0022a400080011ff */
[----:B--2---:R-:W-:Y:S05]  /*95d0*/  @!P0 NANOSLEEP.SYNCS 0x989680 ;  /* 0x009896800000895d */ /* 0x004fea0003900000 */
[----:B------:R-:W2:Y:S02]  /*95e0*/  @!P0 SYNCS.PHASECHK.TRANS64 P0, [R3+URZ+0x130], R0 ;  /* 0x00013000030085a7 */ /* 0x000ea400080010ff */
[----:B--2---:R-:W-:Y:S05]  /*95f0*/  @!P0 BRA `(.L_x_153) ;  /* 0xfffffffc00f08947 */ /* 0x004fea000383ffff */
[----:B------:R-:W-:Y:S05]  /*9600*/  BRA `(.L_x_154) ;  /* 0xffffffa000107947 */ /* 0x000fea000383ffff */
.L_x_66:
[----:B------:R-:W-:Y:S07]  /*9610*/  MOV R0, UR7 ;  /* 0x0000000700007c02 */ /* 0x000fee0008000f00 */
.L_x_155:
[----:B-1----:R1:W2:Y:S02]  /*9620*/  SYNCS.PHASECHK.TRANS64.TRYWAIT P0, [R0+URZ], R3 ;  /* 0x00000003000075a7 */ /* 0x0022a400080011ff */
[----:B--2---:R-:W-:Y:S05]  /*9630*/  @!P0 NANOSLEEP.SYNCS 0x989680 ;  /* 0x009896800000895d */ /* 0x004fea0003900000 */
[----:B------:R-:W2:Y:S02]  /*9640*/  @!P0 SYNCS.PHASECHK.TRANS64 P0, [R0+URZ], R3 ;  /* 0x00000003000085a7 */ /* 0x000ea400080010ff */
[----:B--2---:R-:W-:Y:S05]  /*9650*/  @!P0 BRA `(.L_x_155) ;  /* 0xfffffffc00f08947 */ /* 0x004fea000383ffff */
[----:B------:R-:W-:Y:S05]  /*9660*/  BRA `(.L_x_65) ;  /* 0xffffffa0002c7947 */ /* 0x000fea000383ffff */
.L_x_69:
[----:B------:R-:W-:-:S07]  /*9670*/  MOV R0, UR5 ;  /* 0x0000000500007c02 */ /* 0x000fce0008000f00 */
.L_x_156:
[----:B--2---:R2:W3:Y:S02]  /*9680*/  SYNCS.PHASECHK.TRANS64.TRYWAIT P0, [R0+URZ], R3 ;  /* 0x00000003000075a7 */ /* 0x0044e400080011ff */
[----:B---3--:R-:W-:Y:S05]  /*9690*/  @!P0 NANOSLEEP.SYNCS 0x989680 ;  /* 0x009896800000895d */ /* 0x008fea0003900000 */
[----:B------:R-:W3:Y:S02]  /*96a0*/  @!P0 SYNCS.PHASECHK.TRANS64 P0, [R0+URZ], R3 ;  /* 0x00000003000085a7 */ /* 0x000ee400080010ff */
[----:B---3--:R-:W-:Y:S05]  /*96b0*/  @!P0 BRA `(.L_x_156) ;  /* 0xfffffffc00f08947 */ /* 0x008fea000383ffff */
[----:B------:R-:W-:Y:S05]  /*96c0*/  BRA `(.L_x_157) ;  /* 0xffffffa000e07947 */ /* 0x000fea000383ffff */
.L_x_70:
[----:B------:R-:W-:-:S07]  /*96d0*/  MOV R0, UR5 ;  /* 0x0000000500007c02 */ /* 0x000fce0008000f00 */
.L_x_158:
[----:B--2---:R2:W3:Y:S02]  /*96e0*/  SYNCS.PHASECHK.TRANS64.TRYWAIT P0, [R0+URZ], R3 ;  /* 0x00000003000075a7 */ /* 0x0044e400080011ff */
[----:B---3--:R-:W-:Y:S05]  /*96f0*/  @!P0 NANOSLEEP.SYNCS 0x989680 ;  /* 0x009896800000895d */ /* 0x008fea0003900000 */
[----:B------:R-:W3:Y:S02]  /*9700*/  @!P0 SYNCS.PHASECHK.TRANS64 P0, [R0+URZ], R3 ;  /* 0x00000003000085a7 */ /* 0x000ee400080010ff */
[----:B---3--:R-:W-:Y:S05]  /*9710*/  @!P0 BRA `(.L_x_158) ;  /* 0xfffffffc00f08947 */ /* 0x008fea000383ffff */
[----:B------:R-:W-:Y:S05]  /*9720*/  BRA `(.L_x_159) ;  /* 0xffffffa000ec7947 */ /* 0x000fea000383ffff */
.L_x_71:
[----:B------:R-:W-:-:S07]  /*9730*/  MOV R0, UR5 ;  /* 0x0000000500007c02 */ /* 0x000fce0008000f00 */
.L_x_160:
[----:B--2---:R2:W3:Y:S02]  /*9740*/  SYNCS.PHASECHK.TRANS64.TRYWAIT P0, [R0+URZ], R3 ;  /* 0x00000003000075a7 */ /* 0x0044e400080011ff */
[----:B---3--:R-:W-:Y:S05]  /*9750*/  @!P0 NANOSLEEP.SYNCS 0x989680 ;  /* 0x009896800000895d */ /* 0x008fea0003900000 */
[----:B------:R-:W3:Y:S02]  /*9760*/  @!P0 SYNCS.PHASECHK.TRANS64 P0, [R0+URZ], R3 ;  /* 0x00000003000085a7 */ /* 0x000ee400080010ff */
[----:B---3--:R-:W-:Y:S05]  /*9770*/  @!P0 BRA `(.L_x_160) ;  /* 0xfffffffc00f08947 */ /* 0x008fea000383ffff */
[----:B------:R-:W-:Y:S05]  /*9780*/  BRA `(.L_x_161) ;  /* 0xffffffa000f87947 */ /* 0x000fea000383ffff */
.L_x_72:
[----:B------:R-:W-:-:S07]  /*9790*/  MOV R0, UR6 ;  /* 0x0000000600007c02 */ /* 0x000fce0008000f00 */
.L_x_162:
[----:B--2---:R2:W3:Y:S02]  /*97a0*/  SYNCS.PHASECHK.TRANS64.TRYWAIT P0, [R0+URZ], R3 ;  /* 0x00000003000075a7 */ /* 0x0044e400080011ff */
[----:B---3--:R-:W-:Y:S05]  /*97b0*/  @!P0 NANOSLEEP.SYNCS 0x989680 ;  /* 0x009896800000895d */ /* 0x008fea0003900000 */
[----:B------:R-:W3:Y:S02]  /*97c0*/  @!P0 SYNCS.PHASECHK.TRANS64 P0, [R0+URZ], R3 ;  /* 0x00000003000085a7 */ /* 0x000ee400080010ff */
[----:B---3--:R-:W-:Y:S05]  /*97d0*/  @!P0 BRA `(.L_x_162) ;  /* 0xfffffffc00f08947 */ /* 0x008fea000383ffff */
[----:B------:R-:W-:Y:S05]  /*97e0*/  BRA `(.L_x_163) ;  /* 0xffffffa400047947 */ /* 0x000fea000383ffff */
.L_x_77:
[----:B--2---:R2:W3:Y:S02]  /*97f0*/  SYNCS.PHASECHK.TRANS64.TRYWAIT P0, [R0+URZ+0xf0], R3 ;  /* 0x0000f003000075a7 */ /* 0x0044e400080011ff */
[----:B---3--:R-:W-:Y:S05]  /*9800*/  @!P0 NANOSLEEP.SYNCS 0x989680 ;  /* 0x009896800000895d */ /* 0x008fea0003900000 */
[----:B------:R-:W3:Y:S02]  /*9810*/  @!P0 SYNCS.PHASECHK.TRANS64 P0, [R0+URZ+0xf0], R3 ;  /* 0x0000f003000085a7 */ /* 0x000ee400080010ff */
[----:B---3--:R-:W-:Y:S05]  /*9820*/  @!P0 BRA `(.L_x_77) ;  /* 0xfffffffc00f08947 */ /* 0x008fea000383ffff */
[----:B------:R-:W-:Y:S05]  /*9830*/  BRA `(.L_x_164) ;  /* 0xffffffa800007947 */ /* 0x000fea000383ffff */
.L_x_80:
[----:B------:R-:W-:Y:S07]  /*9840*/  MOV R0, UR4 ;  /* 0x0000000400007c02 */ /* 0x000fee0008000f00 */
.L_x_165:
[----:B--2---:R2:W3:Y:S02]  /*9850*/  SYNCS.PHASECHK.TRANS64.TRYWAIT P0, [R0+URZ+0xe8], R3 ;  /* 0x0000e803000075a7 */ /* 0x0044e400080011ff */
[----:B---3--:R-:W-:Y:S05]  /*9860*/  @!P0 NANOSLEEP.SYNCS 0x989680 ;  /* 0x009896800000895d */ /* 0x008fea0003900000 */
[----:B------:R-:W3:Y:S02]  /*9870*/  @!P0 SYNCS.PHASECHK.TRANS64 P0, [R0+URZ+0xe8], R3 ;  /* 0x0000e803000085a7 */ /* 0x000ee400080010ff */
[----:B---3--:R-:W-:Y:S05]  /*9880*/  @!P0 BRA `(.L_x_165) ;  /* 0xfffffffc00f08947 */ /* 0x008fea000383ffff */
[----:B------:R-:W-:Y:S05]  /*9890*/  BRA `(.L_x_79) ;  /* 0xffffffa800e87947 */ /* 0x000fea000383ffff */
.L_x_83:
[----:B------:R-:W-:Y:S07]  /*98a0*/  MOV R3, UR13 ;  /* 0x0000000d00037c02 */ /* 0x000fee0008000f00 */
.L_x_166:
[----:B-1----:R1:W2:Y:S02]  /*98b0*/  SYNCS.PHASECHK.TRANS64.TRYWAIT P3, [R3+URZ+0xd0], R12 ;  /* 0x0000d00c030075a7 */ /* 0x0022a400080611ff */
[----:B--2---:R-:W-:Y:S05]  /*98c0*/  @!P3 NANOSLEEP.SYNCS 0x989680 ;  /* 0x009896800000b95d */ /* 0x004fea0003900000 */
[----:B------:R-:W2:Y:S02]  /*98d0*/  @!P3 SYNCS.PHASECHK.TRANS64 P3, [R3+URZ+0xd0], R12 ;  /* 0x0000d00c0300b5a7 */ /* 0x000ea400080610ff */
[----:B--2---:R-:W-:Y:S05]  /*98e0*/  @!P3 BRA `(.L_x_166) ;  /* 0xfffffffc00f0b947 */ /* 0x004fea000383ffff */
[----:B------:R-:W-:Y:S05]  /*98f0*/  BRA `(.L_x_167) ;  /* 0xffffffac00847947 */ /* 0x000fea000383ffff */
.L_x_85:
[----:B------:R-:W-:-:S07]  /*9900*/  MOV R0, UR4 ;  /* 0x0000000400007c02 */ /* 0x000fce0008000f00 */
.L_x_168:
[----:B-1----:R1:W2:Y:S02]  /*9910*/  SYNCS.PHASECHK.TRANS64.TRYWAIT P0, [R0+URZ], R3 ;  /* 0x00000003000075a7 */ /* 0x0022a400080011ff */
[----:B--2---:R-:W-:Y:S05]  /*9920*/  @!P0 NANOSLEEP.SYNCS 0x989680 ;  /* 0x009896800000895d */ /* 0x004fea0003900000 */
[----:B------:R-:W2:Y:S02]  /*9930*/  @!P0 SYNCS.PHASECHK.TRANS64 P0, [R0+URZ], R3 ;  /* 0x00000003000085a7 */ /* 0x000ea400080010ff */
[----:B--2---:R-:W-:Y:S05]  /*9940*/  @!P0 BRA `(.L_x_168) ;  /* 0xfffffffc00f08947 */ /* 0x004fea000383ffff */
[----:B------:R-:W-:Y:S05]  /*9950*/  BRA `(.L_x_169) ;  /* 0xffffffb400587947 */ /* 0x000fea000383ffff */
.L_x_87:
[----:B--2---:R2:W4:Y:S02]  /*9960*/  SYNCS.PHASECHK.TRANS64.TRYWAIT P0, [R0+URZ+0xf0], R3 ;  /* 0x0000f003000075a7 */ /* 0x00452400080011ff */
[----:B----4-:R-:W-:Y:S05]  /*9970*/  @!P0 NANOSLEEP.SYNCS 0x989680 ;  /* 0x009896800000895d */ /* 0x010fea0003900000 */
[----:B------:R-:W4:Y:S02]  /*9980*/  @!P0 SYNCS.PHASECHK.TRANS64 P0, [R0+URZ+0xf0], R3 ;  /* 0x0000f003000085a7 */ /* 0x000f2400080010ff */
[----:B----4-:R-:W-:Y:S05]  /*9990*/  @!P0 BRA `(.L_x_87) ;  /* 0xfffffffc00f08947 */ /* 0x010fea000383ffff */
[----:B------:R-:W-:Y:S05]  /*99a0*/  BRA `(.L_x_170) ;  /* 0xffffffb8003c7947 */ /* 0x000fea000383ffff */
.L_x_97:
[----:B-1----:R1:W2:Y:S02]  /*99b0*/  SYNCS.PHASECHK.TRANS64.TRYWAIT P0, [R0+URZ+0xc0], R3 ;  /* 0x0000c003000075a7 */ /* 0x0022a400080011ff */
[----:B--2---:R-:W-:Y:S05]  /*99c0*/  @!P0 NANOSLEEP.SYNCS 0x989680 ;  /* 0x009896800000895d */ /* 0x004fea0003900000 */
[----:B------:R-:W2:Y:S02]  /*99d0*/  @!P0 SYNCS.PHASECHK.TRANS64 P0, [R0+URZ+0xc0], R3 ;  /* 0x0000c003000085a7 */ /* 0x000ea400080010ff */
[----:B--2---:R-:W-:Y:S05]  /*99e0*/  @!P0 BRA `(.L_x_97) ;  /* 0xfffffffc00f08947 */ /* 0x004fea000383ffff */
[----:B------:R-:W-:Y:S05]  /*99f0*/  BRA `(.L_x_96) ;  /* 0xffffffc400447947 */ /* 0x000fea000383ffff */
.L_x_99:
[----:B-1----:R1:W2:Y:S02]  /*9a00*/  SYNCS.PHASECHK.TRANS64.TRYWAIT P1, [R176+URZ+0x110], R9 ;  /* 0x00011009b00075a7 */ /* 0x0022a400080211ff */
[----:B--2---:R-:W-:Y:S05]  /*9a10*/  @!P1 NANOSLEEP.SYNCS 0x989680 ;  /* 0x009896800000995d */ /* 0x004fea0003900000 */
[----:B------:R-:W2:Y:S02]  /*9a20*/  @!P1 SYNCS.PHASECHK.TRANS64 P1, [R176+URZ+0x110], R9 ;  /* 0x00011009b00095a7 */ /* 0x000ea400080210ff */
[----:B--2---:R-:W-:Y:S05]  /*9a30*/  @!P1 BRA `(.L_x_99) ;  /* 0xfffffffc00f09947 */ /* 0x004fea000383ffff */
[----:B------:R-:W-:Y:S05]  /*9a40*/  BRA `(.L_x_98) ;  /* 0xffffffc400fc7947 */ /* 0x000fea000383ffff */
        .weak           $__internal_0_$__cuda_sm10x_tcgen05_guardrail_trap_col_being_dealloced_not_returned_by_alloc
        .type           $__internal_0_$__cuda_sm10x_tcgen05_guardrail_trap_col_being_dealloced_not_returned_by_alloc,@function
        .size           $__internal_0_$__cuda_sm10x_tcgen05_guardrail_trap_col_being_dealloced_not_returned_by_alloc,($__internal_1_$__cuda_sm10x_tcgen05_guardrail_trap_phase_invalid_during_alloc - $__internal_0_$__cuda_sm10x_tcgen05_guardrail_trap_col_being_dealloced_not_returned_by_alloc)
$__internal_0_$__cuda_sm10x_tcgen05_guardrail_trap_col_being_dealloced_not_returned_by_alloc:
[----:B------:R-:W-:Y:S05]  /*9a50*/  BPT.TRAP 0x1 ;  /* 0x000000040000795c */ /* 0x000fea0000300000 */
[----:B------:R-:W-:-:S04]  /*9a60*/  HFMA2 R3, -RZ, RZ, 0, 0 ;  /* 0x00000000ff037431 */ /* 0x000fc800000001ff */
[----:B------:R-:W-:Y:S05]  /*9a70*/  RET.REL.NODEC R2 `(_ZN7cutlass13device_kernelINS_4gemm6kernel13GemmUniversalIN4cute5tupleIJiiiiEEENS1_10collective13CollectiveMmaINS1_35MainloopSm100TmaUmmaWarpSpecializedILi12ELi2ELi4ENS5_IJNS4_1CILi1EEESB_SB_EEEEENS5_IJNSA_ILi64EEENSA_ILi176EEENSA_ILi32EEEEEENS_6half_tENS5_IJlSB_lEEESI_SJ_NS4_8TiledMMAINS4_8MMA_AtomIJNS4_20SM100_MMA_F16BF16_SSISI_SI_fLi64ELi176ELNS4_4UMMA5MajorE0ELSO_0ELNSN_7ScaleInE0ELSP_0EEEEEENS4_6LayoutISC_NS5_IJNSA_ILi0EEEST_ST_EEEEENS5_IJNS4_10UnderscoreESW_SW_EEEEENS4_13SM90_TMA_LOADENS4_14ComposedLayoutINS4_7SwizzleILi2ELi4ELi3EEENS4_18smem_ptr_flag_bitsILi16EEENSS_INS5_IJNSA_ILi8EEESG_EEENS5_IJSG_SB_EEEEEEEvNS4_8identityESZ_S19_vS1A_EENS_8epilogue10collective18CollectiveEpilogueINS1C_23Sm100TmaWarpSpecializedILi2ELi1ELi88ELb1ELb0EEEJSH_NS5_IJNSS_ISE_SB_EENSS_ISF_SB_EEEEESI_SJ_SI_SJ_NS1C_6fusion15FusionCallbacksIS1G_NS1K_17LinearCombinationISI_fSI_fLNS_15FloatRoundStyleE2EEESH_S1J_JEEENS4_5SM1004TMEM4LOAD26SM100_TMEM_LOAD_16dp256b2xESZ_NS10_INS11_ILi1ELi4ELi3EEES14_NSS_INS5_IJS15_NSA_ILi16EEEEEENS5_IJS1V_SB_EEEEEEENS4_17SM75_U32x4_LDSM_NENS4_14SM90_TMA_STOREES1Z_NS4_17SM90_U32x4_STSM_NENS4_39AutoVectorizingCopyWithAssumedAlignmentILi128EEEEEEvvEEEEvNT_6ParamsE) ;  /* 0xffffff6402607950 */ /* 0x000fea0003c3ffff */
        .weak           $__internal_1_$__cuda_sm10x_tcgen05_guardrail_trap_phase_invalid_during_alloc
        .type           $__internal_1_$__cuda_sm10x_tcgen05_guardrail_trap_phase_invalid_during_alloc,@function
        .size           $__internal_1_$__cuda_sm10x_tcgen05_guardrail_trap_phase_invalid_during_alloc,($__internal_2_$__cuda_sm10x_tcgen05_guardrail_trap_unallocated_columns_being_dealloced - $__internal_1_$__cuda_sm10x_tcgen05_guardrail_trap_phase_invalid_during_alloc)
$__internal_1_$__cuda_sm10x_tcgen05_guardrail_trap_phase_invalid_during_alloc:
[----:B------:R-:W-:Y:S05]  /*9a80*/  BPT.TRAP 0x1 ;  /* 0x000000040000795c */ /* 0x000fea0000300000 */
[----:B------:R-:W-:-:S04]  /*9a90*/  MOV R3, 0x0 ;  /* 0x0000000000037802 */ /* 0x000fc80000000f00 */
[----:B------:R-:W-:Y:S05]  /*9aa0*/  RET.REL.NODEC R2 `(_ZN7cutlass13device_kernelINS_4gemm6kernel13GemmUniversalIN4cute5tupleIJiiiiEEENS1_10collective13CollectiveMmaINS1_35MainloopSm100TmaUmmaWarpSpecializedILi12ELi2ELi4ENS5_IJNS4_1CILi1EEESB_SB_EEEEENS5_IJNSA_ILi64EEENSA_ILi176EEENSA_ILi32EEEEEENS_6half_tENS5_IJlSB_lEEESI_SJ_NS4_8TiledMMAINS4_8MMA_AtomIJNS4_20SM100_MMA_F16BF16_SSISI_SI_fLi64ELi176ELNS4_4UMMA5MajorE0ELSO_0ELNSN_7ScaleInE0ELSP_0EEEEEENS4_6LayoutISC_NS5_IJNSA_ILi0EEEST_ST_EEEEENS5_IJNS4_10UnderscoreESW_SW_EEEEENS4_13SM90_TMA_LOADENS4_14ComposedLayoutINS4_7SwizzleILi2ELi4ELi3EEENS4_18smem_ptr_flag_bitsILi16EEENSS_INS5_IJNSA_ILi8EEESG_EEENS5_IJSG_SB_EEEEEEEvNS4_8identityESZ_S19_vS1A_EENS_8epilogue10collective18CollectiveEpilogueINS1C_23Sm100TmaWarpSpecializedILi2ELi1ELi88ELb1ELb0EEEJSH_NS5_IJNSS_ISE_SB_EENSS_ISF_SB_EEEEESI_SJ_SI_SJ_NS1C_6fusion15FusionCallbacksIS1G_NS1K_17LinearCombinationISI_fSI_fLNS_15FloatRoundStyleE2EEESH_S1J_JEEENS4_5SM1004TMEM4LOAD26SM100_TMEM_LOAD_16dp256b2xESZ_NS10_INS11_ILi1ELi4ELi3EEES14_NSS_INS5_IJS15_NSA_ILi16EEEEEENS5_IJS1V_SB_EEEEEEENS4_17SM75_U32x4_LDSM_NENS4_14SM90_TMA_STOREES1Z_NS4_17SM90_U32x4_STSM_NENS4_39AutoVectorizingCopyWithAssumedAlignmentILi128EEEEEEvvEEEEvNT_6ParamsE) ;  /* 0xffffff6402547950 */ /* 0x000fea0003c3ffff */
        .weak           $__internal_2_$__cuda_sm10x_tcgen05_guardrail_trap_unallocated_columns_being_dealloced
        .type           $__internal_2_$__cuda_sm10x_tcgen05_guardrail_trap_unallocated_columns_being_dealloced,@function
        .size           $__internal_2_$__cuda_sm10x_tcgen05_guardrail_trap_unallocated_columns_being_dealloced,(.L_x_172 - $__internal_2_$__cuda_sm10x_tcgen05_guardrail_trap_unallocated_columns_being_dealloced)
$__internal_2_$__cuda_sm10x_tcgen05_guardrail_trap_unallocated_columns_being_dealloced:
[----:B------:R-:W-:Y:S05]  /*9ab0*/  BPT.TRAP 0x1 ;  /* 0x000000040000795c */ /* 0x000fea0000300000 */
[----:B------:R-:W-:-:S04]  /*9ac0*/  HFMA2 R3, -RZ, RZ, 0, 0 ;  /* 0x00000000ff037431 */ /* 0x000fc800000001ff */
[----:B------:R-:W-:Y:S05]  /*9ad0*/  RET.REL.NODEC R2 `(_ZN7cutlass13device_kernelINS_4gemm6kernel13GemmUniversalIN4cute5tupleIJiiiiEEENS1_10collective13CollectiveMmaINS1_35MainloopSm100TmaUmmaWarpSpecializedILi12ELi2ELi4ENS5_IJNS4_1CILi1EEESB_SB_EEEEENS5_IJNSA_ILi64EEENSA_ILi176EEENSA_ILi32EEEEEENS_6half_tENS5_IJlSB_lEEESI_SJ_NS4_8TiledMMAINS4_8MMA_AtomIJNS4_20SM100_MMA_F16BF16_SSISI_SI_fLi64ELi176ELNS4_4UMMA5MajorE0ELSO_0ELNSN_7ScaleInE0ELSP_0EEEEEENS4_6LayoutISC_NS5_IJNSA_ILi0EEEST_ST_EEEEENS5_IJNS4_10UnderscoreESW_SW_EEEEENS4_13SM90_TMA_LOADENS4_14ComposedLayoutINS4_7SwizzleILi2ELi4ELi3EEENS4_18smem_ptr_flag_bitsILi16EEENSS_INS5_IJNSA_ILi8EEESG_EEENS5_IJSG_SB_EEEEEEEvNS4_8identityESZ_S19_vS1A_EENS_8epilogue10collective18CollectiveEpilogueINS1C_23Sm100TmaWarpSpecializedILi2ELi1ELi88ELb1ELb0EEEJSH_NS5_IJNSS_ISE_SB_EENSS_ISF_SB_EEEEESI_SJ_SI_SJ_NS1C_6fusion15FusionCallbacksIS1G_NS1K_17LinearCombinationISI_fSI_fLNS_15FloatRoundStyleE2EEESH_S1J_JEEENS4_5SM1004TMEM4LOAD26SM100_TMEM_LOAD_16dp256b2xESZ_NS10_INS11_ILi1ELi4ELi3EEES14_NSS_INS5_IJS15_NSA_ILi16EEEEEENS5_IJS1V_SB_EEEEEEENS4_17SM75_U32x4_LDSM_NENS4_14SM90_TMA_STOREES1Z_NS4_17SM90_U32x4_STSM_NENS4_39AutoVectorizingCopyWithAssumedAlignmentILi128EEEEEEvvEEEEvNT_6ParamsE) ;  /* 0xffffff6402487950 */ /* 0x000fea0003c3ffff */
.L_x_171:
[----:B------:R-:W-:-:S00]  /*9ae0*/  BRA `(.L_x_171) ;  /* 0xfffffffc00fc7947 */ /* 0x000fc0000383ffff */
[----:B------:R-:W-:-:S00]  /*9af0*/  NOP ;  /* 0x0000000000007918 */ /* 0x000fc00000000000 */
        /* <DEDUP_REMOVED lines=8> */
.L_x_172:


//--------------------- .nv.global.init           --------------------------
	.section	.nv.global.init,"aw",@progbits
.nv.global.init:
	.type		$str$27,@object
	.size		$str$27,($str$28 - $str$27)
$str$27:
        /*0000*/ 	.byte	0x28, 0x61, 0x64, 0x64, 0x72, 0x65, 0x73, 0x73, 0x20, 0x26, 0x20, 0x6d, 0x61, 0x73, 0x6b, 0x29
        /*0010*/ 	.byte	0x20, 0x3d, 0x3d, 0x20, 0x30, 0x00
	.type		$str$28,@object
	.size		$str$28,($str$26 - $str$28)
$str$28:
        /*0016*/ 	.byte	0x2f, 0x74, 0x6d, 0x70, 0x2f, 0x63, 0x75, 0x74, 0x6c, 0x61, 0x73, 0x73, 0x5f, 0x73, 0x77, 0x65
        /*0026*/ 	.byte	0x65, 0x70, 0x5f, 0x73, 0x72, 0x63, 0x2f, 0x69, 0x6e, 0x63, 0x6c, 0x75, 0x64, 0x65, 0x2f, 0x63
        /*0036*/ 	.byte	0x75, 0x74, 0x65, 0x2f, 0x70, 0x6f, 0x69, 0x6e, 0x74, 0x65, 0x72, 0x5f, 0x66, 0x6c, 0x61, 0x67
        /*0046*/ 	.byte	0x67, 0x65, 0x64, 0x2e, 0x68, 0x70, 0x70, 0x00
	.type		$str$26,@object
	.size		$str$26,($str$25 - $str$26)
$str$26:
        /*004e*/ 	.byte	0x2f, 0x74, 0x6d, 0x70, 0x2f, 0x63, 0x75, 0x74, 0x6c, 0x61, 0x73, 0x73, 0x5f, 0x73, 0x77, 0x65
        /*005e*/ 	.byte	0x65, 0x70, 0x5f, 0x73, 0x72, 0x63, 0x2f, 0x69, 0x6e, 0x63, 0x6c, 0x75, 0x64, 0x65, 0x2f, 0x63
        /*006e*/ 	.byte	0x75, 0x74, 0x65, 0x2f, 0x61, 0x74, 0x6f, 0x6d, 0x2f, 0x63, 0x6f, 0x70, 0x79, 0x5f, 0x74, 0x72
        /*007e*/ 	.byte	0x61, 0x69, 0x74, 0x73, 0x5f, 0x73, 0x6d, 0x31, 0x30, 0x30, 0x2e, 0x68, 0x70, 0x70, 0x00
	.type		$str$25,@object
	.size		$str$25,(__unnamed_1 - $str$25)
$str$25:
        /*008d*/ 	.byte	0x28, 0x28, 0x75, 0x69, 0x6e, 0x74, 0x33, 0x32, 0x5f, 0x74, 0x28, 0x74, 0x68, 0x72, 0x65, 0x61
        /*009d*/ 	.byte	0x64, 0x49, 0x64, 0x78, 0x2e, 0x78, 0x29, 0x20, 0x2f, 0x20, 0x33, 0x32, 0x29, 0x20, 0x25, 0x20
        /*00ad*/ 	.byte	0x34, 0x29, 0x20, 0x3d, 0x3d, 0x20, 0x28, 0x28, 0x28, 0x74, 0x6d, 0x65, 0x6d, 0x5f, 0x61, 0x64
        /*00bd*/ 	.byte	0x64, 0x72, 0x20, 0x3e, 0x3e, 0x20, 0x31, 0x36, 0x29, 0x20, 0x2f, 0x20, 0x33, 0x32, 0x29, 0x20
        /*00cd*/ 	.byte	0x25, 0x20, 0x34, 0x29, 0x00
	.type		__unnamed_1,@object
	.size		__unnamed_1,(__unnamed_2 - __unnamed_1)
__unnamed_1:
        /*00d2*/ 	.byte	0x61, 0x75, 0x74, 0x6f, 0x20, 0x63, 0x75, 0x74, 0x65, 0x3a, 0x3a, 0x61, 0x73, 0x5f, 0x70, 0x6f
        /* <DEDUP_REMOVED lines=24> */
        /*0262*/ 	.byte	0x31, 0x32, 0x36, 0x34, 0x3e, 0x3e, 0x3e, 0x3e, 0x5d, 0x00
	.type		__unnamed_2,@object
	.size		__unnamed_2,(.L_2 - __unnamed_2)
__unnamed_2:
        /* <DEDUP_REMOVED lines=42> */
        /*050c*/ 	.byte	0x3e, 0x5d, 0x00
.L_2:


//--------------------- .nv.shared._ZN7cutlass13device_kernelINS_4gemm6kernel13GemmUniversalIN4cute5tupleIJiiiiEEENS1_10collective13CollectiveMmaINS1_35MainloopSm100TmaUmmaWarpSpecializedILi12ELi2ELi4ENS5_IJNS4_1CILi1EEESB_SB_EEEEENS5_IJNSA_ILi64EEENSA_ILi176EEENSA_ILi32EEEEEENS_6half_tENS5_IJlSB_lEEESI_SJ_NS4_8TiledMMAINS4_8MMA_AtomIJNS4_20SM100_MMA_F16BF16_SSISI_SI_fLi64ELi176ELNS4_4UMMA5MajorE0ELSO_0ELNSN_7ScaleInE0ELSP_0EEEEEENS4_6LayoutISC_NS5_IJNSA_ILi0EEEST_ST_EEEEENS5_IJNS4_10UnderscoreESW_SW_EEEEENS4_13SM90_TMA_LOADENS4_14ComposedLayoutINS4_7SwizzleILi2ELi4ELi3EEENS4_18smem_ptr_flag_bitsILi16EEENSS_INS5_IJNSA_ILi8EEESG_EEENS5_IJSG_SB_EEEEEEEvNS4_8identityESZ_S19_vS1A_EENS_8epilogue10collective18CollectiveEpilogueINS1C_23Sm100TmaWarpSpecializedILi2ELi1ELi88ELb1ELb0EEEJSH_NS5_IJNSS_ISE_SB_EENSS_ISF_SB_EEEEESI_SJ_SI_SJ_NS1C_6fusion15FusionCallbacksIS1G_NS1K_17LinearCombinationISI_fSI_fLNS_15FloatRoundStyleE2EEESH_S1J_JEEENS4_5SM1004TMEM4LOAD26SM100_TMEM_LOAD_16dp256b2xESZ_NS10_INS11_ILi1ELi4ELi3EEES14_NSS_INS5_IJS15_NSA_ILi16EEEEEENS5_IJS1V_SB_EEEEEEENS4_17SM75_U32x4_LDSM_NENS4_14SM90_TMA_STOREES1Z_NS4_17SM90_U32x4_STSM_NENS4_39AutoVectorizingCopyWithAssumedAlignmentILi128EEEEEEvvEEEEvNT_6ParamsE --------------------------
	.section	.nv.shared._ZN7cutlass13device_kernelINS_4gemm6kernel13GemmUniversalIN4cute5tupleIJiiiiEEENS1_10collective13CollectiveMmaINS1_35MainloopSm100TmaUmmaWarpSpecializedILi12ELi2ELi4ENS5_IJNS4_1CILi1EEESB_SB_EEEEENS5_IJNSA_ILi64EEENSA_ILi176EEENSA_ILi32EEEEEENS_6half_tENS5_IJlSB_lEEESI_SJ_NS4_8TiledMMAINS4_8MMA_AtomIJNS4_20SM100_MMA_F16BF16_SSISI_SI_fLi64ELi176ELNS4_4UMMA5MajorE0ELSO_0ELNSN_7ScaleInE0ELSP_0EEEEEENS4_6LayoutISC_NS5_IJNSA_ILi0EEEST_ST_EEEEENS5_IJNS4_10UnderscoreESW_SW_EEEEENS4_13SM90_TMA_LOADENS4_14ComposedLayoutINS4_7SwizzleILi2ELi4ELi3EEENS4_18smem_ptr_flag_bitsILi16EEENSS_INS5_IJNSA_ILi8EEESG_EEENS5_IJSG_SB_EEEEEEEvNS4_8identityESZ_S19_vS1A_EENS_8epilogue10collective18CollectiveEpilogueINS1C_23Sm100TmaWarpSpecializedILi2ELi1ELi88ELb1ELb0EEEJSH_NS5_IJNSS_ISE_SB_EENSS_ISF_SB_EEEEESI_SJ_SI_SJ_NS1C_6fusion15FusionCallbacksIS1G_NS1K_17LinearCombinationISI_fSI_fLNS_15FloatRoundStyleE2EEESH_S1J_JEEENS4_5SM1004TMEM4LOAD26SM100_TMEM_LOAD_16dp256b2xESZ_NS10_INS11_ILi1ELi4ELi3EEES14_NSS_INS5_IJS15_NSA_ILi16EEEEEENS5_IJS1V_SB_EEEEEEENS4_17SM75_U32x4_LDSM_NENS4_14SM90_TMA_STOREES1Z_NS4_17SM90_U32x4_STSM_NENS4_39AutoVectorizingCopyWithAssumedAlignmentILi128EEEEEEvvEEEEvNT_6ParamsE,"aw",@nobits
	.sectionflags	@""
	.align	16
	.zero		1024


//--------------------- .nv.shared.reserved.0     --------------------------
	.section	.nv.shared.reserved.0,"aw",@nobits
	.weak		__nv_reservedSMEM_offset_0_alias
	.size		__nv_reservedSMEM_offset_0_alias, 0, 64
	.other		__nv_reservedSMEM_offset_0_alias,@"STO_CUDA_RESERVED_SHARED STV_DEFAULT"
__nv_reservedSMEM_offset_0_alias:
	.zero		0
.nv.shared.reserved.0:
	.zero		64
	.weak		__nv_reservedSMEM_tcgen05_partition
	.type		__nv_reservedSMEM_tcgen05_partition,@object
	.size		__nv_reservedSMEM_tcgen05_partition,(.L_0 - __nv_reservedSMEM_tcgen05_partition)
__nv_reservedSMEM_tcgen05_partition:
	.zero		32
.L_0:


//--------------------- .nv.global                --------------------------
	.section	.nv.global,"aw",@nobits
.nv.global:
	.type		_ZN40_INTERNAL_3be8fae8_4_k_cu_ec19164d_252644cute1_E,@object
	.size		_ZN40_INTERNAL_3be8fae8_4_k_cu_ec19164d_252644cute1_E,(_ZN40_INTERNAL_3be8fae8_4_k_cu_ec19164d_252644cuda3std3__45__cpo6cbeginE - _ZN40_INTERNAL_3be8fae8_4_k_cu_ec19164d_252644cute1_E)
_ZN40_INTERNAL_3be8fae8_4_k_cu_ec19164d_252644cute1_E:
	.zero		1
	.type		_ZN40_INTERNAL_3be8fae8_4_k_cu_ec19164d_252644cuda3std3__45__cpo6cbeginE,@object
	.size		_ZN40_INTERNAL_3be8fae8_4_k_cu_ec19164d_252644cuda3std3__45__cpo6cbeginE,(_ZN40_INTERNAL_3be8fae8_4_k_cu_ec19164d_252644cuda3std3__48in_placeE - _ZN40_INTERNAL_3be8fae8_4_k_cu_ec19164d_252644cuda3std3__45__cpo6cbeginE)
_ZN40_INTERNAL_3be8fae8_4_k_cu_ec19164d_252644cuda3std3__45__cpo6cbeginE:
	.zero		1
	.type		_ZN40_INTERNAL_3be8fae8_4_k_cu_ec19164d_252644cuda3std3__48in_placeE,@object
	.size		_ZN40_INTERNAL_3be8fae8_4_k_cu_ec19164d_252644cuda3std3__48in_placeE,(_ZN40_INTERNAL_3be8fae8_4_k_cu_ec19164d_252644cuda3std6ranges3__45__cpo9iter_moveE - _ZN40_INTERNAL_3be8fae8_4_k_cu_ec19164d_252644cuda3std3__48in_placeE)
_ZN40_INTERNAL_3be8fae8_4_k_cu_ec19164d_252644cuda3std3__48in_placeE:
	.zero		1
	.type		_ZN40_INTERNAL_3be8fae8_4_k_cu_ec19164d_252644cuda3std6ranges3__45__cpo9iter_moveE,@object
	.size		_ZN40_INTERNAL_3be8fae8_4_k_cu_ec19164d_252644cuda3std6ranges3__45__cpo9iter_moveE,(_ZN40_INTERNAL_3be8fae8_4_k_cu_ec19164d_252644cuda3std3__45__cpo5beginE - _ZN40_INTERNAL_3be8fae8_4_k_cu_ec19164d_252644cuda3std6ranges3__45__cpo9iter_moveE)
_ZN40_INTERNAL_3be8fae8_4_k_cu_ec19164d_252644cuda3std6ranges3__45__cpo9iter_moveE:
	.zero		1
	.type		_ZN40_INTERNAL_3be8fae8_4_k_cu_ec19164d_252644cuda3std3__45__cpo5beginE,@object
	.size		_ZN40_INTERNAL_3be8fae8_4_k_cu_ec19164d_252644cuda3std3__45__cpo5beginE,(_ZN40_INTERNAL_3be8fae8_4_k_cu_ec19164d_252644cuda3std3__442_GLOBAL__N__3be8fae8_4_k_cu_ec19164d_252646ignoreE - _ZN40_INTERNAL_3be8fae8_4_k_cu_ec19164d_252644cuda3std3__45__cpo5beginE)
_ZN40_INTERNAL_3be8fae8_4_k_cu_ec19164d_252644cuda3std3__45__cpo5beginE:
	.zero		1
	.type		_ZN40_INTERNAL_3be8fae8_4_k_cu_ec19164d_252644cuda3std3__442_GLOBAL__N__3be8fae8_4_k_cu_ec19164d_252646ignoreE,@object
	.size		_ZN40_INTERNAL_3be8fae8_4_k_cu_ec19164d_252644cuda3std3__442_GLOBAL__N__3be8fae8_4_k_cu_ec19164d_252646ignoreE,(_ZN40_INTERNAL_3be8fae8_4_k_cu_ec19164d_252644cute7productE - _ZN40_INTERNAL_3be8fae8_4_k_cu_ec19164d_252644cuda3std3__442_GLOBAL__N__3be8fae8_4_k_cu_ec19164d_252646ignoreE)
_ZN40_INTERNAL_3be8fae8_4_k_cu_ec19164d_252644cuda3std3__442_GLOBAL__N__3be8fae8_4_k_cu_ec19164d_252646ignoreE:
	.zero		1
	.type		_ZN40_INTERNAL_3be8fae8_4_k_cu_ec19164d_252644cute7productE,@object
	.size		_ZN40_INTERNAL_3be8fae8_4_k_cu_ec19164d_252644cute7productE,(_ZN40_INTERNAL_3be8fae8_4_k_cu_ec19164d_252644cuda3std3__45__cpo3endE - _ZN40_INTERNAL_3be8fae8_4_k_cu_ec19164d_252644cute7productE)
_ZN40_INTERNAL_3be8fae8_4_k_cu_ec19164d_252644cute7productE:
	.zero		1
	.type		_ZN40_INTERNAL_3be8fae8_4_k_cu_ec19164d_252644cuda3std3__45__cpo3endE,@object
	.size		_ZN40_INTERNAL_3be8fae8_4_k_cu_ec19164d_252644cuda3std3__45__cpo3endE,(_ZN40_INTERNAL_3be8fae8_4_k_cu_ec19164d_252644cuda3std3__419piecewise_constructE - _ZN40_INTERNAL_3be8fae8_4_k_cu_ec19164d_252644cuda3std3__45__cpo3endE)
_ZN40_INTERNAL_3be8fae8_4_k_cu_ec19164d_252644cuda3std3__45__cpo3endE:
	.zero		1
	.type		_ZN40_INTERNAL_3be8fae8_4_k_cu_ec19164d_252644cuda3std3__419piecewise_constructE,@object
	.size		_ZN40_INTERNAL_3be8fae8_4_k_cu_ec19164d_252644cuda3std3__419piecewise_constructE,(_ZN40_INTERNAL_3be8fae8_4_k_cu_ec19164d_252644cuda3std3__45__cpo4cendE - _ZN40_INTERNAL_3be8fae8_4_k_cu_ec19164d_252644cuda3std3__419piecewise_constructE)
_ZN40_INTERNAL_3be8fae8_4_k_cu_ec19164d_252644cuda3std3__419piecewise_constructE:
	.zero		1
	.type		_ZN40_INTERNAL_3be8fae8_4_k_cu_ec19164d_252644cuda3std3__45__cpo4cendE,@object
	.size		_ZN40_INTERNAL_3be8fae8_4_k_cu_ec19164d_252644cuda3std3__45__cpo4cendE,(_ZN40_INTERNAL_3be8fae8_4_k_cu_ec19164d_252644cuda3std6ranges3__45__cpo4swapE - _ZN40_INTERNAL_3be8fae8_4_k_cu_ec19164d_252644cuda3std3__45__cpo4cendE)
_ZN40_INTERNAL_3be8fae8_4_k_cu_ec19164d_252644cuda3std3__45__cpo4cendE:
	.zero		1
	.type		_ZN40_INTERNAL_3be8fae8_4_k_cu_ec19164d_252644cuda3std6ranges3__45__cpo4swapE,@object
	.size		_ZN40_INTERNAL_3be8fae8_4_k_cu_ec19164d_252644cuda3std6ranges3__45__cpo4swapE,(.L_10 - _ZN40_INTERNAL_3be8fae8_4_k_cu_ec19164d_252644cuda3std6ranges3__45__cpo4swapE)
_ZN40_INTERNAL_3be8fae8_4_k_cu_ec19164d_252644cuda3std6ranges3__45__cpo4swapE:
	.zero		1
.L_10:


//--------------------- .nv.constant0._ZN7cutlass13device_kernelINS_4gemm6kernel13GemmUniversalIN4cute5tupleIJiiiiEEENS1_10collective13CollectiveMmaINS1_35MainloopSm100TmaUmmaWarpSpecializedILi12ELi2ELi4ENS5_IJNS4_1CILi1EEESB_SB_EEEEENS5_IJNSA_ILi64EEENSA_ILi176EEENSA_ILi32EEEEEENS_6half_tENS5_IJlSB_lEEESI_SJ_NS4_8TiledMMAINS4_8MMA_AtomIJNS4_20SM100_MMA_F16BF16_SSISI_SI_fLi64ELi176ELNS4_4UMMA5MajorE0ELSO_0ELNSN_7ScaleInE0ELSP_0EEEEEENS4_6LayoutISC_NS5_IJNSA_ILi0EEEST_ST_EEEEENS5_IJNS4_10UnderscoreESW_SW_EEEEENS4_13SM90_TMA_LOADENS4_14ComposedLayoutINS4_7SwizzleILi2ELi4ELi3EEENS4_18smem_ptr_flag_bitsILi16EEENSS_INS5_IJNSA_ILi8EEESG_EEENS5_IJSG_SB_EEEEEEEvNS4_8identityESZ_S19_vS1A_EENS_8epilogue10collective18CollectiveEpilogueINS1C_23Sm100TmaWarpSpecializedILi2ELi1ELi88ELb1ELb0EEEJSH_NS5_IJNSS_ISE_SB_EENSS_ISF_SB_EEEEESI_SJ_SI_SJ_NS1C_6fusion15FusionCallbacksIS1G_NS1K_17LinearCombinationISI_fSI_fLNS_15FloatRoundStyleE2EEESH_S1J_JEEENS4_5SM1004TMEM4LOAD26SM100_TMEM_LOAD_16dp256b2xESZ_NS10_INS11_ILi1ELi4ELi3EEES14_NSS_INS5_IJS15_NSA_ILi16EEEEEENS5_IJS1V_SB_EEEEEEENS4_17SM75_U32x4_LDSM_NENS4_14SM90_TMA_STOREES1Z_NS4_17SM90_U32x4_STSM_NENS4_39AutoVectorizingCopyWithAssumedAlignmentILi128EEEEEEvvEEEEvNT_6ParamsE --------------------------
	.section	.nv.constant0._ZN7cutlass13device_kernelINS_4gemm6kernel13GemmUniversalIN4cute5tupleIJiiiiEEENS1_10collective13CollectiveMmaINS1_35MainloopSm100TmaUmmaWarpSpecializedILi12ELi2ELi4ENS5_IJNS4_1CILi1EEESB_SB_EEEEENS5_IJNSA_ILi64EEENSA_ILi176EEENSA_ILi32EEEEEENS_6half_tENS5_IJlSB_lEEESI_SJ_NS4_8TiledMMAINS4_8MMA_AtomIJNS4_20SM100_MMA_F16BF16_SSISI_SI_fLi64ELi176ELNS4_4UMMA5MajorE0ELSO_0ELNSN_7ScaleInE0ELSP_0EEEEEENS4_6LayoutISC_NS5_IJNSA_ILi0EEEST_ST_EEEEENS5_IJNS4_10UnderscoreESW_SW_EEEEENS4_13SM90_TMA_LOADENS4_14ComposedLayoutINS4_7SwizzleILi2ELi4ELi3EEENS4_18smem_ptr_flag_bitsILi16EEENSS_INS5_IJNSA_ILi8EEESG_EEENS5_IJSG_SB_EEEEEEEvNS4_8identityESZ_S19_vS1A_EENS_8epilogue10collective18CollectiveEpilogueINS1C_23Sm100TmaWarpSpecializedILi2ELi1ELi88ELb1ELb0EEEJSH_NS5_IJNSS_ISE_SB_EENSS_ISF_SB_EEEEESI_SJ_SI_SJ_NS1C_6fusion15FusionCallbacksIS1G_NS1K_17LinearCombinationISI_fSI_fLNS_15FloatRoundStyleE2EEESH_S1J_JEEENS4_5SM1004TMEM4LOAD26SM100_TMEM_LOAD_16dp256b2xESZ_NS10_INS11_ILi1ELi4ELi3EEES14_NSS_INS5_IJS15_NSA_ILi16EEEEEENS5_IJS1V_SB_EEEEEEENS4_17SM75_U32x4_LDSM_NENS4_14SM90_TMA_STOREES1Z_NS4_17SM90_U32x4_STSM_NENS4_39AutoVectorizingCopyWithAssumedAlignmentILi128EEEEEEvvEEEEvNT_6ParamsE,"a",@progbits
	.sectionflags	@""
	.align	4
.nv.constant0._ZN7cutlass13device_kernelINS_4gemm6kernel13GemmUniversalIN4cute5tupleIJiiiiEEENS1_10collective13CollectiveMmaINS1_35MainloopSm100TmaUmmaWarpSpecializedILi12ELi2ELi4ENS5_IJNS4_1CILi1EEESB_SB_EEEEENS5_IJNSA_ILi64EEENSA_ILi176EEENSA_ILi32EEEEEENS_6half_tENS5_IJlSB_lEEESI_SJ_NS4_8TiledMMAINS4_8MMA_AtomIJNS4_20SM100_MMA_F16BF16_SSISI_SI_fLi64ELi176ELNS4_4UMMA5MajorE0ELSO_0ELNSN_7ScaleInE0ELSP_0EEEEEENS4_6LayoutISC_NS5_IJNSA_ILi0EEEST_ST_EEEEENS5_IJNS4_10UnderscoreESW_SW_EEEEENS4_13SM90_TMA_LOADENS4_14ComposedLayoutINS4_7SwizzleILi2ELi4ELi3EEENS4_18smem_ptr_flag_bitsILi16EEENSS_INS5_IJNSA_ILi8EEESG_EEENS5_IJSG_SB_EEEEEEEvNS4_8identityESZ_S19_vS1A_EENS_8epilogue10collective18CollectiveEpilogueINS1C_23Sm100TmaWarpSpecializedILi2ELi1ELi88ELb1ELb0EEEJSH_NS5_IJNSS_ISE_SB_EENSS_ISF_SB_EEEEESI_SJ_SI_SJ_NS1C_6fusion15FusionCallbacksIS1G_NS1K_17LinearCombinationISI_fSI_fLNS_15FloatRoundStyleE2EEESH_S1J_JEEENS4_5SM1004TMEM4LOAD26SM100_TMEM_LOAD_16dp256b2xESZ_NS10_INS11_ILi1ELi4ELi3EEES14_NSS_INS5_IJS15_NSA_ILi16EEEEEENS5_IJS1V_SB_EEEEEEENS4_17SM75_U32x4_LDSM_NENS4_14SM90_TMA_STOREES1Z_NS4_17SM90_U32x4_STSM_NENS4_39AutoVectorizingCopyWithAssumedAlignmentILi128EEEEEEvvEEEEvNT_6ParamsE:
	.zero		2944


//--------------------- SYMBOLS --------------------------

	.type		.nv.reservedSmem.offset0,@object
	.size		.nv.reservedSmem.offset0,0x4
	.type		.nv.reservedSmem.cap,@object
	.size		.nv.reservedSmem.cap,0x4
	.type		__assertfail,@function
